//
// Generated by NVIDIA NVVM Compiler
//
// Compiler Build ID: CL-36424714
// Cuda compilation tools, release 13.0, V13.0.88
// Based on NVVM 20.0.0
//

.version 9.0
.target sm_100
.address_size 64

	// .globl	computeScore
.const .align 4 .f32 logZero = 0fFF7FFFFF;
.const .align 4 .f32 maxLogValue = 0f4AD89559;
.const .align 4 .f32 minLogValue = 0fCAE328A4;
.const .align 4 .f32 naturalLogBase = 0f38D1BD51;
.const .align 4 .f32 inverseNaturalLogBase = 0f461C3B5D;
.const .align 4 .u32 comp_size = 32;
.const .align 4 .u32 feat_size = 29;
.const .align 4 .u32 senone_size = 5120;

.visible .entry computeScore(
	.param .u64 .ptr .align 1 computeScore_param_0,
	.param .u64 .ptr .align 1 computeScore_param_1,
	.param .u64 .ptr .align 1 computeScore_param_2,
	.param .u64 .ptr .align 1 computeScore_param_3,
	.param .u64 .ptr .align 1 computeScore_param_4,
	.param .u64 .ptr .align 1 computeScore_param_5
)
{
	.reg .pred 	%p<316>;
	.reg .b32 	%r<303>;
	.reg .b32 	%f<1264>;
	.reg .b64 	%rd<262>;

	ld.param.u64 	%rd71, [computeScore_param_0];
	ld.param.u64 	%rd72, [computeScore_param_1];
	ld.param.u64 	%rd73, [computeScore_param_2];
	ld.param.u64 	%rd74, [computeScore_param_3];
	ld.param.u64 	%rd75, [computeScore_param_4];
	ld.param.u64 	%rd70, [computeScore_param_5];
	cvta.to.global.u64 	%rd1, %rd73;
	cvta.to.global.u64 	%rd2, %rd72;
	cvta.to.global.u64 	%rd3, %rd71;
	cvta.to.global.u64 	%rd4, %rd74;
	cvta.to.global.u64 	%rd5, %rd75;
	mov.u32 	%r157, %ctaid.x;
	mov.u32 	%r158, %ntid.x;
	mov.u32 	%r159, %tid.x;
	mad.lo.s32 	%r1, %r157, %r158, %r159;
	ld.const.u32 	%r2, [senone_size];
	setp.ge.s32 	%p1, %r1, %r2;
	@%p1 bra 	$L__BB0_215;
	ld.const.f32 	%f1, [logZero];
	ld.const.u32 	%r3, [comp_size];
	setp.lt.s32 	%p2, %r3, 1;
	mov.f32 	%f1263, %f1;
	@%p2 bra 	$L__BB0_214;
	ld.const.u32 	%r160, [feat_size];
	setp.lt.s32 	%p3, %r160, 1;
	ld.const.f32 	%f2, [inverseNaturalLogBase];
	ld.const.f32 	%f3, [minLogValue];
	ld.const.f32 	%f4, [maxLogValue];
	ld.const.f32 	%f5, [naturalLogBase];
	@%p3 bra 	$L__BB0_43;
	add.s32 	%r167, %r160, -1;
	mul.hi.u32 	%r168, %r167, -1925330167;
	shr.u32 	%r169, %r168, 4;
	mul.lo.s32 	%r170, %r169, 29;
	sub.s32 	%r171, %r167, %r170;
	add.s32 	%r5, %r171, 1;
	setp.eq.s32 	%p274, %r5, 29;
	selp.b32 	%r6, 0, %r5, %p274;
	sub.s32 	%r7, %r160, %r6;
	sub.s32 	%r8, %r6, %r160;
	mul.lo.s32 	%r172, %r3, %r2;
	mul.lo.s32 	%r9, %r172, 29;
	mul.lo.s32 	%r10, %r3, 5;
	mul.lo.s32 	%r11, %r3, 6;
	mul.lo.s32 	%r12, %r3, 7;
	mul.lo.s32 	%r13, %r3, 12;
	mul.lo.s32 	%r14, %r3, 13;
	mul.lo.s32 	%r15, %r3, 14;
	mul.lo.s32 	%r16, %r3, 15;
	shl.b32 	%r17, %r3, 4;
	mul.lo.s32 	%r18, %r3, 17;
	mul.lo.s32 	%r19, %r3, 18;
	mul.lo.s32 	%r20, %r3, 19;
	mul.lo.s32 	%r21, %r3, 28;
	mov.b32 	%r264, 0;
	mov.f32 	%f1263, %f1;
$L__BB0_4:
	setp.lt.u32 	%p275, %r160, 29;
	mov.f32 	%f1192, 0f00000000;
	mov.b32 	%r296, 0;
	@%p275 bra 	$L__BB0_7;
	add.s32 	%r175, %r3, %r264;
	mad.lo.s32 	%r293, %r2, %r175, %r1;
	shl.b32 	%r176, %r3, 1;
	add.s32 	%r177, %r176, %r264;
	mad.lo.s32 	%r292, %r2, %r177, %r1;
	mad.lo.s32 	%r178, %r3, 3, %r264;
	mad.lo.s32 	%r291, %r2, %r178, %r1;
	shl.b32 	%r179, %r3, 2;
	add.s32 	%r180, %r179, %r264;
	mad.lo.s32 	%r290, %r2, %r180, %r1;
	add.s32 	%r181, %r10, %r264;
	mad.lo.s32 	%r289, %r2, %r181, %r1;
	add.s32 	%r182, %r11, %r264;
	mad.lo.s32 	%r288, %r2, %r182, %r1;
	add.s32 	%r183, %r12, %r264;
	mad.lo.s32 	%r287, %r2, %r183, %r1;
	shl.b32 	%r184, %r3, 3;
	add.s32 	%r185, %r184, %r264;
	mad.lo.s32 	%r286, %r2, %r185, %r1;
	mad.lo.s32 	%r186, %r3, 9, %r264;
	mad.lo.s32 	%r285, %r2, %r186, %r1;
	mad.lo.s32 	%r187, %r3, 10, %r264;
	mad.lo.s32 	%r284, %r2, %r187, %r1;
	mad.lo.s32 	%r188, %r3, 11, %r264;
	mad.lo.s32 	%r283, %r2, %r188, %r1;
	add.s32 	%r189, %r13, %r264;
	mad.lo.s32 	%r282, %r2, %r189, %r1;
	add.s32 	%r190, %r14, %r264;
	mad.lo.s32 	%r281, %r2, %r190, %r1;
	add.s32 	%r191, %r15, %r264;
	mad.lo.s32 	%r280, %r2, %r191, %r1;
	add.s32 	%r192, %r16, %r264;
	mad.lo.s32 	%r279, %r2, %r192, %r1;
	add.s32 	%r193, %r17, %r264;
	mad.lo.s32 	%r278, %r2, %r193, %r1;
	add.s32 	%r194, %r18, %r264;
	mad.lo.s32 	%r277, %r2, %r194, %r1;
	add.s32 	%r195, %r19, %r264;
	mad.lo.s32 	%r276, %r2, %r195, %r1;
	add.s32 	%r196, %r20, %r264;
	mad.lo.s32 	%r275, %r2, %r196, %r1;
	mad.lo.s32 	%r197, %r3, 20, %r264;
	mad.lo.s32 	%r274, %r2, %r197, %r1;
	mad.lo.s32 	%r198, %r3, 21, %r264;
	mad.lo.s32 	%r273, %r2, %r198, %r1;
	mad.lo.s32 	%r199, %r3, 22, %r264;
	mad.lo.s32 	%r272, %r2, %r199, %r1;
	mad.lo.s32 	%r200, %r3, 23, %r264;
	mad.lo.s32 	%r271, %r2, %r200, %r1;
	mad.lo.s32 	%r201, %r3, 24, %r264;
	mad.lo.s32 	%r270, %r2, %r201, %r1;
	mad.lo.s32 	%r202, %r3, 25, %r264;
	mad.lo.s32 	%r269, %r2, %r202, %r1;
	mad.lo.s32 	%r203, %r3, 26, %r264;
	mad.lo.s32 	%r268, %r2, %r203, %r1;
	mad.lo.s32 	%r204, %r3, 27, %r264;
	mad.lo.s32 	%r267, %r2, %r204, %r1;
	add.s32 	%r205, %r21, %r264;
	mad.lo.s32 	%r266, %r2, %r205, %r1;
	mad.lo.s32 	%r265, %r2, %r264, %r1;
	mov.f32 	%f1192, 0f00000000;
	mov.b32 	%r295, 0;
	mov.u32 	%r294, %r8;
$L__BB0_6:
	.pragma "nounroll";
	mul.wide.u32 	%rd82, %r295, 4;
	add.s64 	%rd83, %rd3, %rd82;
	ld.global.f32 	%f854, [%rd83];
	mul.wide.s32 	%rd84, %r265, 4;
	add.s64 	%rd85, %rd2, %rd84;
	ld.global.f32 	%f855, [%rd85];
	sub.f32 	%f856, %f854, %f855;
	mul.f32 	%f857, %f856, %f856;
	add.s64 	%rd86, %rd1, %rd84;
	ld.global.f32 	%f858, [%rd86];
	fma.rn.f32 	%f859, %f858, %f857, %f1192;
	ld.global.f32 	%f860, [%rd83+4];
	mul.wide.s32 	%rd87, %r293, 4;
	add.s64 	%rd88, %rd2, %rd87;
	ld.global.f32 	%f861, [%rd88];
	sub.f32 	%f862, %f860, %f861;
	mul.f32 	%f863, %f862, %f862;
	add.s64 	%rd89, %rd1, %rd87;
	ld.global.f32 	%f864, [%rd89];
	fma.rn.f32 	%f865, %f864, %f863, %f859;
	ld.global.f32 	%f866, [%rd83+8];
	mul.wide.s32 	%rd90, %r292, 4;
	add.s64 	%rd91, %rd2, %rd90;
	ld.global.f32 	%f867, [%rd91];
	sub.f32 	%f868, %f866, %f867;
	mul.f32 	%f869, %f868, %f868;
	add.s64 	%rd92, %rd1, %rd90;
	ld.global.f32 	%f870, [%rd92];
	fma.rn.f32 	%f871, %f870, %f869, %f865;
	ld.global.f32 	%f872, [%rd83+12];
	mul.wide.s32 	%rd93, %r291, 4;
	add.s64 	%rd94, %rd2, %rd93;
	ld.global.f32 	%f873, [%rd94];
	sub.f32 	%f874, %f872, %f873;
	mul.f32 	%f875, %f874, %f874;
	add.s64 	%rd95, %rd1, %rd93;
	ld.global.f32 	%f876, [%rd95];
	fma.rn.f32 	%f877, %f876, %f875, %f871;
	ld.global.f32 	%f878, [%rd83+16];
	mul.wide.s32 	%rd96, %r290, 4;
	add.s64 	%rd97, %rd2, %rd96;
	ld.global.f32 	%f879, [%rd97];
	sub.f32 	%f880, %f878, %f879;
	mul.f32 	%f881, %f880, %f880;
	add.s64 	%rd98, %rd1, %rd96;
	ld.global.f32 	%f882, [%rd98];
	fma.rn.f32 	%f883, %f882, %f881, %f877;
	ld.global.f32 	%f884, [%rd83+20];
	mul.wide.s32 	%rd99, %r289, 4;
	add.s64 	%rd100, %rd2, %rd99;
	ld.global.f32 	%f885, [%rd100];
	sub.f32 	%f886, %f884, %f885;
	mul.f32 	%f887, %f886, %f886;
	add.s64 	%rd101, %rd1, %rd99;
	ld.global.f32 	%f888, [%rd101];
	fma.rn.f32 	%f889, %f888, %f887, %f883;
	ld.global.f32 	%f890, [%rd83+24];
	mul.wide.s32 	%rd102, %r288, 4;
	add.s64 	%rd103, %rd2, %rd102;
	ld.global.f32 	%f891, [%rd103];
	sub.f32 	%f892, %f890, %f891;
	mul.f32 	%f893, %f892, %f892;
	add.s64 	%rd104, %rd1, %rd102;
	ld.global.f32 	%f894, [%rd104];
	fma.rn.f32 	%f895, %f894, %f893, %f889;
	ld.global.f32 	%f896, [%rd83+28];
	mul.wide.s32 	%rd105, %r287, 4;
	add.s64 	%rd106, %rd2, %rd105;
	ld.global.f32 	%f897, [%rd106];
	sub.f32 	%f898, %f896, %f897;
	mul.f32 	%f899, %f898, %f898;
	add.s64 	%rd107, %rd1, %rd105;
	ld.global.f32 	%f900, [%rd107];
	fma.rn.f32 	%f901, %f900, %f899, %f895;
	ld.global.f32 	%f902, [%rd83+32];
	mul.wide.s32 	%rd108, %r286, 4;
	add.s64 	%rd109, %rd2, %rd108;
	ld.global.f32 	%f903, [%rd109];
	sub.f32 	%f904, %f902, %f903;
	mul.f32 	%f905, %f904, %f904;
	add.s64 	%rd110, %rd1, %rd108;
	ld.global.f32 	%f906, [%rd110];
	fma.rn.f32 	%f907, %f906, %f905, %f901;
	ld.global.f32 	%f908, [%rd83+36];
	mul.wide.s32 	%rd111, %r285, 4;
	add.s64 	%rd112, %rd2, %rd111;
	ld.global.f32 	%f909, [%rd112];
	sub.f32 	%f910, %f908, %f909;
	mul.f32 	%f911, %f910, %f910;
	add.s64 	%rd113, %rd1, %rd111;
	ld.global.f32 	%f912, [%rd113];
	fma.rn.f32 	%f913, %f912, %f911, %f907;
	ld.global.f32 	%f914, [%rd83+40];
	mul.wide.s32 	%rd114, %r284, 4;
	add.s64 	%rd115, %rd2, %rd114;
	ld.global.f32 	%f915, [%rd115];
	sub.f32 	%f916, %f914, %f915;
	mul.f32 	%f917, %f916, %f916;
	add.s64 	%rd116, %rd1, %rd114;
	ld.global.f32 	%f918, [%rd116];
	fma.rn.f32 	%f919, %f918, %f917, %f913;
	ld.global.f32 	%f920, [%rd83+44];
	mul.wide.s32 	%rd117, %r283, 4;
	add.s64 	%rd118, %rd2, %rd117;
	ld.global.f32 	%f921, [%rd118];
	sub.f32 	%f922, %f920, %f921;
	mul.f32 	%f923, %f922, %f922;
	add.s64 	%rd119, %rd1, %rd117;
	ld.global.f32 	%f924, [%rd119];
	fma.rn.f32 	%f925, %f924, %f923, %f919;
	ld.global.f32 	%f926, [%rd83+48];
	mul.wide.s32 	%rd120, %r282, 4;
	add.s64 	%rd121, %rd2, %rd120;
	ld.global.f32 	%f927, [%rd121];
	sub.f32 	%f928, %f926, %f927;
	mul.f32 	%f929, %f928, %f928;
	add.s64 	%rd122, %rd1, %rd120;
	ld.global.f32 	%f930, [%rd122];
	fma.rn.f32 	%f931, %f930, %f929, %f925;
	ld.global.f32 	%f932, [%rd83+52];
	mul.wide.s32 	%rd123, %r281, 4;
	add.s64 	%rd124, %rd2, %rd123;
	ld.global.f32 	%f933, [%rd124];
	sub.f32 	%f934, %f932, %f933;
	mul.f32 	%f935, %f934, %f934;
	add.s64 	%rd125, %rd1, %rd123;
	ld.global.f32 	%f936, [%rd125];
	fma.rn.f32 	%f937, %f936, %f935, %f931;
	ld.global.f32 	%f938, [%rd83+56];
	mul.wide.s32 	%rd126, %r280, 4;
	add.s64 	%rd127, %rd2, %rd126;
	ld.global.f32 	%f939, [%rd127];
	sub.f32 	%f940, %f938, %f939;
	mul.f32 	%f941, %f940, %f940;
	add.s64 	%rd128, %rd1, %rd126;
	ld.global.f32 	%f942, [%rd128];
	fma.rn.f32 	%f943, %f942, %f941, %f937;
	ld.global.f32 	%f944, [%rd83+60];
	mul.wide.s32 	%rd129, %r279, 4;
	add.s64 	%rd130, %rd2, %rd129;
	ld.global.f32 	%f945, [%rd130];
	sub.f32 	%f946, %f944, %f945;
	mul.f32 	%f947, %f946, %f946;
	add.s64 	%rd131, %rd1, %rd129;
	ld.global.f32 	%f948, [%rd131];
	fma.rn.f32 	%f949, %f948, %f947, %f943;
	ld.global.f32 	%f950, [%rd83+64];
	mul.wide.s32 	%rd132, %r278, 4;
	add.s64 	%rd133, %rd2, %rd132;
	ld.global.f32 	%f951, [%rd133];
	sub.f32 	%f952, %f950, %f951;
	mul.f32 	%f953, %f952, %f952;
	add.s64 	%rd134, %rd1, %rd132;
	ld.global.f32 	%f954, [%rd134];
	fma.rn.f32 	%f955, %f954, %f953, %f949;
	ld.global.f32 	%f956, [%rd83+68];
	mul.wide.s32 	%rd135, %r277, 4;
	add.s64 	%rd136, %rd2, %rd135;
	ld.global.f32 	%f957, [%rd136];
	sub.f32 	%f958, %f956, %f957;
	mul.f32 	%f959, %f958, %f958;
	add.s64 	%rd137, %rd1, %rd135;
	ld.global.f32 	%f960, [%rd137];
	fma.rn.f32 	%f961, %f960, %f959, %f955;
	ld.global.f32 	%f962, [%rd83+72];
	mul.wide.s32 	%rd138, %r276, 4;
	add.s64 	%rd139, %rd2, %rd138;
	ld.global.f32 	%f963, [%rd139];
	sub.f32 	%f964, %f962, %f963;
	mul.f32 	%f965, %f964, %f964;
	add.s64 	%rd140, %rd1, %rd138;
	ld.global.f32 	%f966, [%rd140];
	fma.rn.f32 	%f967, %f966, %f965, %f961;
	ld.global.f32 	%f968, [%rd83+76];
	mul.wide.s32 	%rd141, %r275, 4;
	add.s64 	%rd142, %rd2, %rd141;
	ld.global.f32 	%f969, [%rd142];
	sub.f32 	%f970, %f968, %f969;
	mul.f32 	%f971, %f970, %f970;
	add.s64 	%rd143, %rd1, %rd141;
	ld.global.f32 	%f972, [%rd143];
	fma.rn.f32 	%f973, %f972, %f971, %f967;
	ld.global.f32 	%f974, [%rd83+80];
	mul.wide.s32 	%rd144, %r274, 4;
	add.s64 	%rd145, %rd2, %rd144;
	ld.global.f32 	%f975, [%rd145];
	sub.f32 	%f976, %f974, %f975;
	mul.f32 	%f977, %f976, %f976;
	add.s64 	%rd146, %rd1, %rd144;
	ld.global.f32 	%f978, [%rd146];
	fma.rn.f32 	%f979, %f978, %f977, %f973;
	ld.global.f32 	%f980, [%rd83+84];
	mul.wide.s32 	%rd147, %r273, 4;
	add.s64 	%rd148, %rd2, %rd147;
	ld.global.f32 	%f981, [%rd148];
	sub.f32 	%f982, %f980, %f981;
	mul.f32 	%f983, %f982, %f982;
	add.s64 	%rd149, %rd1, %rd147;
	ld.global.f32 	%f984, [%rd149];
	fma.rn.f32 	%f985, %f984, %f983, %f979;
	ld.global.f32 	%f986, [%rd83+88];
	mul.wide.s32 	%rd150, %r272, 4;
	add.s64 	%rd151, %rd2, %rd150;
	ld.global.f32 	%f987, [%rd151];
	sub.f32 	%f988, %f986, %f987;
	mul.f32 	%f989, %f988, %f988;
	add.s64 	%rd152, %rd1, %rd150;
	ld.global.f32 	%f990, [%rd152];
	fma.rn.f32 	%f991, %f990, %f989, %f985;
	ld.global.f32 	%f992, [%rd83+92];
	mul.wide.s32 	%rd153, %r271, 4;
	add.s64 	%rd154, %rd2, %rd153;
	ld.global.f32 	%f993, [%rd154];
	sub.f32 	%f994, %f992, %f993;
	mul.f32 	%f995, %f994, %f994;
	add.s64 	%rd155, %rd1, %rd153;
	ld.global.f32 	%f996, [%rd155];
	fma.rn.f32 	%f997, %f996, %f995, %f991;
	ld.global.f32 	%f998, [%rd83+96];
	mul.wide.s32 	%rd156, %r270, 4;
	add.s64 	%rd157, %rd2, %rd156;
	ld.global.f32 	%f999, [%rd157];
	sub.f32 	%f1000, %f998, %f999;
	mul.f32 	%f1001, %f1000, %f1000;
	add.s64 	%rd158, %rd1, %rd156;
	ld.global.f32 	%f1002, [%rd158];
	fma.rn.f32 	%f1003, %f1002, %f1001, %f997;
	ld.global.f32 	%f1004, [%rd83+100];
	mul.wide.s32 	%rd159, %r269, 4;
	add.s64 	%rd160, %rd2, %rd159;
	ld.global.f32 	%f1005, [%rd160];
	sub.f32 	%f1006, %f1004, %f1005;
	mul.f32 	%f1007, %f1006, %f1006;
	add.s64 	%rd161, %rd1, %rd159;
	ld.global.f32 	%f1008, [%rd161];
	fma.rn.f32 	%f1009, %f1008, %f1007, %f1003;
	ld.global.f32 	%f1010, [%rd83+104];
	mul.wide.s32 	%rd162, %r268, 4;
	add.s64 	%rd163, %rd2, %rd162;
	ld.global.f32 	%f1011, [%rd163];
	sub.f32 	%f1012, %f1010, %f1011;
	mul.f32 	%f1013, %f1012, %f1012;
	add.s64 	%rd164, %rd1, %rd162;
	ld.global.f32 	%f1014, [%rd164];
	fma.rn.f32 	%f1015, %f1014, %f1013, %f1009;
	ld.global.f32 	%f1016, [%rd83+108];
	mul.wide.s32 	%rd165, %r267, 4;
	add.s64 	%rd166, %rd2, %rd165;
	ld.global.f32 	%f1017, [%rd166];
	sub.f32 	%f1018, %f1016, %f1017;
	mul.f32 	%f1019, %f1018, %f1018;
	add.s64 	%rd167, %rd1, %rd165;
	ld.global.f32 	%f1020, [%rd167];
	fma.rn.f32 	%f1021, %f1020, %f1019, %f1015;
	ld.global.f32 	%f1022, [%rd83+112];
	mul.wide.s32 	%rd168, %r266, 4;
	add.s64 	%rd169, %rd2, %rd168;
	ld.global.f32 	%f1023, [%rd169];
	sub.f32 	%f1024, %f1022, %f1023;
	mul.f32 	%f1025, %f1024, %f1024;
	add.s64 	%rd170, %rd1, %rd168;
	ld.global.f32 	%f1026, [%rd170];
	fma.rn.f32 	%f1192, %f1026, %f1025, %f1021;
	add.s32 	%r295, %r295, 29;
	add.s32 	%r294, %r294, 29;
	add.s32 	%r293, %r293, %r9;
	add.s32 	%r292, %r292, %r9;
	add.s32 	%r291, %r291, %r9;
	add.s32 	%r290, %r290, %r9;
	add.s32 	%r289, %r289, %r9;
	add.s32 	%r288, %r288, %r9;
	add.s32 	%r287, %r287, %r9;
	add.s32 	%r286, %r286, %r9;
	add.s32 	%r285, %r285, %r9;
	add.s32 	%r284, %r284, %r9;
	add.s32 	%r283, %r283, %r9;
	add.s32 	%r282, %r282, %r9;
	add.s32 	%r281, %r281, %r9;
	add.s32 	%r280, %r280, %r9;
	add.s32 	%r279, %r279, %r9;
	add.s32 	%r278, %r278, %r9;
	add.s32 	%r277, %r277, %r9;
	add.s32 	%r276, %r276, %r9;
	add.s32 	%r275, %r275, %r9;
	add.s32 	%r274, %r274, %r9;
	add.s32 	%r273, %r273, %r9;
	add.s32 	%r272, %r272, %r9;
	add.s32 	%r271, %r271, %r9;
	add.s32 	%r270, %r270, %r9;
	add.s32 	%r269, %r269, %r9;
	add.s32 	%r268, %r268, %r9;
	add.s32 	%r267, %r267, %r9;
	add.s32 	%r266, %r266, %r9;
	add.s32 	%r265, %r265, %r9;
	setp.eq.s32 	%p276, %r294, 0;
	mov.u32 	%r296, %r7;
	@%p276 bra 	$L__BB0_7;
	bra.uni 	$L__BB0_6;
$L__BB0_7:
	setp.eq.s32 	%p277, %r5, 29;
	@%p277 bra 	$L__BB0_37;
	mov.b32 	%r298, 0;
	mov.u32 	%r297, %r296;
$L__BB0_9:
	mad.lo.s32 	%r118, %r3, %r297, %r264;
	mad.lo.s32 	%r207, %r118, %r2, %r1;
	mul.wide.u32 	%rd171, %r297, 4;
	add.s64 	%rd6, %rd3, %rd171;
	ld.global.f32 	%f1027, [%rd6];
	mul.wide.s32 	%rd172, %r207, 4;
	add.s64 	%rd173, %rd2, %rd172;
	ld.global.f32 	%f1028, [%rd173];
	sub.f32 	%f1029, %f1027, %f1028;
	mul.f32 	%f1030, %f1029, %f1029;
	add.s64 	%rd174, %rd1, %rd172;
	ld.global.f32 	%f1031, [%rd174];
	fma.rn.f32 	%f1192, %f1031, %f1030, %f1192;
	add.s32 	%r119, %r298, 1;
	setp.eq.s32 	%p278, %r119, %r6;
	@%p278 bra 	$L__BB0_37;
	add.s32 	%r120, %r118, %r3;
	mad.lo.s32 	%r208, %r120, %r2, %r1;
	ld.global.f32 	%f1032, [%rd6+4];
	mul.wide.s32 	%rd175, %r208, 4;
	add.s64 	%rd176, %rd2, %rd175;
	ld.global.f32 	%f1033, [%rd176];
	sub.f32 	%f1034, %f1032, %f1033;
	mul.f32 	%f1035, %f1034, %f1034;
	add.s64 	%rd177, %rd1, %rd175;
	ld.global.f32 	%f1036, [%rd177];
	fma.rn.f32 	%f1192, %f1036, %f1035, %f1192;
	add.s32 	%r209, %r298, 2;
	setp.eq.s32 	%p279, %r209, %r6;
	@%p279 bra 	$L__BB0_37;
	add.s32 	%r121, %r120, %r3;
	mad.lo.s32 	%r210, %r121, %r2, %r1;
	ld.global.f32 	%f1037, [%rd6+8];
	mul.wide.s32 	%rd178, %r210, 4;
	add.s64 	%rd179, %rd2, %rd178;
	ld.global.f32 	%f1038, [%rd179];
	sub.f32 	%f1039, %f1037, %f1038;
	mul.f32 	%f1040, %f1039, %f1039;
	add.s64 	%rd180, %rd1, %rd178;
	ld.global.f32 	%f1041, [%rd180];
	fma.rn.f32 	%f1192, %f1041, %f1040, %f1192;
	add.s32 	%r211, %r298, 3;
	setp.eq.s32 	%p280, %r211, %r6;
	@%p280 bra 	$L__BB0_37;
	add.s32 	%r122, %r121, %r3;
	mad.lo.s32 	%r212, %r122, %r2, %r1;
	ld.global.f32 	%f1042, [%rd6+12];
	mul.wide.s32 	%rd181, %r212, 4;
	add.s64 	%rd182, %rd2, %rd181;
	ld.global.f32 	%f1043, [%rd182];
	sub.f32 	%f1044, %f1042, %f1043;
	mul.f32 	%f1045, %f1044, %f1044;
	add.s64 	%rd183, %rd1, %rd181;
	ld.global.f32 	%f1046, [%rd183];
	fma.rn.f32 	%f1192, %f1046, %f1045, %f1192;
	add.s32 	%r213, %r298, 4;
	setp.eq.s32 	%p281, %r213, %r6;
	@%p281 bra 	$L__BB0_37;
	add.s32 	%r123, %r122, %r3;
	mad.lo.s32 	%r214, %r123, %r2, %r1;
	ld.global.f32 	%f1047, [%rd6+16];
	mul.wide.s32 	%rd184, %r214, 4;
	add.s64 	%rd185, %rd2, %rd184;
	ld.global.f32 	%f1048, [%rd185];
	sub.f32 	%f1049, %f1047, %f1048;
	mul.f32 	%f1050, %f1049, %f1049;
	add.s64 	%rd186, %rd1, %rd184;
	ld.global.f32 	%f1051, [%rd186];
	fma.rn.f32 	%f1192, %f1051, %f1050, %f1192;
	add.s32 	%r215, %r298, 5;
	setp.eq.s32 	%p282, %r215, %r6;
	@%p282 bra 	$L__BB0_37;
	add.s32 	%r124, %r123, %r3;
	mad.lo.s32 	%r216, %r124, %r2, %r1;
	ld.global.f32 	%f1052, [%rd6+20];
	mul.wide.s32 	%rd187, %r216, 4;
	add.s64 	%rd188, %rd2, %rd187;
	ld.global.f32 	%f1053, [%rd188];
	sub.f32 	%f1054, %f1052, %f1053;
	mul.f32 	%f1055, %f1054, %f1054;
	add.s64 	%rd189, %rd1, %rd187;
	ld.global.f32 	%f1056, [%rd189];
	fma.rn.f32 	%f1192, %f1056, %f1055, %f1192;
	add.s32 	%r217, %r298, 6;
	setp.eq.s32 	%p283, %r217, %r6;
	@%p283 bra 	$L__BB0_37;
	add.s32 	%r125, %r124, %r3;
	mad.lo.s32 	%r218, %r125, %r2, %r1;
	ld.global.f32 	%f1057, [%rd6+24];
	mul.wide.s32 	%rd190, %r218, 4;
	add.s64 	%rd191, %rd2, %rd190;
	ld.global.f32 	%f1058, [%rd191];
	sub.f32 	%f1059, %f1057, %f1058;
	mul.f32 	%f1060, %f1059, %f1059;
	add.s64 	%rd192, %rd1, %rd190;
	ld.global.f32 	%f1061, [%rd192];
	fma.rn.f32 	%f1192, %f1061, %f1060, %f1192;
	add.s32 	%r219, %r298, 7;
	setp.eq.s32 	%p284, %r219, %r6;
	@%p284 bra 	$L__BB0_37;
	add.s32 	%r126, %r125, %r3;
	mad.lo.s32 	%r220, %r126, %r2, %r1;
	ld.global.f32 	%f1062, [%rd6+28];
	mul.wide.s32 	%rd193, %r220, 4;
	add.s64 	%rd194, %rd2, %rd193;
	ld.global.f32 	%f1063, [%rd194];
	sub.f32 	%f1064, %f1062, %f1063;
	mul.f32 	%f1065, %f1064, %f1064;
	add.s64 	%rd195, %rd1, %rd193;
	ld.global.f32 	%f1066, [%rd195];
	fma.rn.f32 	%f1192, %f1066, %f1065, %f1192;
	add.s32 	%r221, %r298, 8;
	setp.eq.s32 	%p285, %r221, %r6;
	@%p285 bra 	$L__BB0_37;
	add.s32 	%r127, %r126, %r3;
	mad.lo.s32 	%r222, %r127, %r2, %r1;
	ld.global.f32 	%f1067, [%rd6+32];
	mul.wide.s32 	%rd196, %r222, 4;
	add.s64 	%rd197, %rd2, %rd196;
	ld.global.f32 	%f1068, [%rd197];
	sub.f32 	%f1069, %f1067, %f1068;
	mul.f32 	%f1070, %f1069, %f1069;
	add.s64 	%rd198, %rd1, %rd196;
	ld.global.f32 	%f1071, [%rd198];
	fma.rn.f32 	%f1192, %f1071, %f1070, %f1192;
	add.s32 	%r223, %r298, 9;
	setp.eq.s32 	%p286, %r223, %r6;
	@%p286 bra 	$L__BB0_37;
	add.s32 	%r128, %r127, %r3;
	mad.lo.s32 	%r224, %r128, %r2, %r1;
	ld.global.f32 	%f1072, [%rd6+36];
	mul.wide.s32 	%rd199, %r224, 4;
	add.s64 	%rd200, %rd2, %rd199;
	ld.global.f32 	%f1073, [%rd200];
	sub.f32 	%f1074, %f1072, %f1073;
	mul.f32 	%f1075, %f1074, %f1074;
	add.s64 	%rd201, %rd1, %rd199;
	ld.global.f32 	%f1076, [%rd201];
	fma.rn.f32 	%f1192, %f1076, %f1075, %f1192;
	add.s32 	%r225, %r298, 10;
	setp.eq.s32 	%p287, %r225, %r6;
	@%p287 bra 	$L__BB0_37;
	add.s32 	%r129, %r128, %r3;
	mad.lo.s32 	%r226, %r129, %r2, %r1;
	ld.global.f32 	%f1077, [%rd6+40];
	mul.wide.s32 	%rd202, %r226, 4;
	add.s64 	%rd203, %rd2, %rd202;
	ld.global.f32 	%f1078, [%rd203];
	sub.f32 	%f1079, %f1077, %f1078;
	mul.f32 	%f1080, %f1079, %f1079;
	add.s64 	%rd204, %rd1, %rd202;
	ld.global.f32 	%f1081, [%rd204];
	fma.rn.f32 	%f1192, %f1081, %f1080, %f1192;
	add.s32 	%r227, %r298, 11;
	setp.eq.s32 	%p288, %r227, %r6;
	@%p288 bra 	$L__BB0_37;
	add.s32 	%r130, %r129, %r3;
	mad.lo.s32 	%r228, %r130, %r2, %r1;
	ld.global.f32 	%f1082, [%rd6+44];
	mul.wide.s32 	%rd205, %r228, 4;
	add.s64 	%rd206, %rd2, %rd205;
	ld.global.f32 	%f1083, [%rd206];
	sub.f32 	%f1084, %f1082, %f1083;
	mul.f32 	%f1085, %f1084, %f1084;
	add.s64 	%rd207, %rd1, %rd205;
	ld.global.f32 	%f1086, [%rd207];
	fma.rn.f32 	%f1192, %f1086, %f1085, %f1192;
	add.s32 	%r229, %r298, 12;
	setp.eq.s32 	%p289, %r229, %r6;
	@%p289 bra 	$L__BB0_37;
	add.s32 	%r131, %r130, %r3;
	mad.lo.s32 	%r230, %r131, %r2, %r1;
	ld.global.f32 	%f1087, [%rd6+48];
	mul.wide.s32 	%rd208, %r230, 4;
	add.s64 	%rd209, %rd2, %rd208;
	ld.global.f32 	%f1088, [%rd209];
	sub.f32 	%f1089, %f1087, %f1088;
	mul.f32 	%f1090, %f1089, %f1089;
	add.s64 	%rd210, %rd1, %rd208;
	ld.global.f32 	%f1091, [%rd210];
	fma.rn.f32 	%f1192, %f1091, %f1090, %f1192;
	add.s32 	%r231, %r298, 13;
	setp.eq.s32 	%p290, %r231, %r6;
	@%p290 bra 	$L__BB0_37;
	add.s32 	%r132, %r131, %r3;
	mad.lo.s32 	%r232, %r132, %r2, %r1;
	ld.global.f32 	%f1092, [%rd6+52];
	mul.wide.s32 	%rd211, %r232, 4;
	add.s64 	%rd212, %rd2, %rd211;
	ld.global.f32 	%f1093, [%rd212];
	sub.f32 	%f1094, %f1092, %f1093;
	mul.f32 	%f1095, %f1094, %f1094;
	add.s64 	%rd213, %rd1, %rd211;
	ld.global.f32 	%f1096, [%rd213];
	fma.rn.f32 	%f1192, %f1096, %f1095, %f1192;
	add.s32 	%r233, %r298, 14;
	setp.eq.s32 	%p291, %r233, %r6;
	@%p291 bra 	$L__BB0_37;
	add.s32 	%r133, %r132, %r3;
	mad.lo.s32 	%r234, %r133, %r2, %r1;
	ld.global.f32 	%f1097, [%rd6+56];
	mul.wide.s32 	%rd214, %r234, 4;
	add.s64 	%rd215, %rd2, %rd214;
	ld.global.f32 	%f1098, [%rd215];
	sub.f32 	%f1099, %f1097, %f1098;
	mul.f32 	%f1100, %f1099, %f1099;
	add.s64 	%rd216, %rd1, %rd214;
	ld.global.f32 	%f1101, [%rd216];
	fma.rn.f32 	%f1192, %f1101, %f1100, %f1192;
	add.s32 	%r235, %r298, 15;
	setp.eq.s32 	%p292, %r235, %r6;
	@%p292 bra 	$L__BB0_37;
	add.s32 	%r134, %r133, %r3;
	mad.lo.s32 	%r236, %r134, %r2, %r1;
	ld.global.f32 	%f1102, [%rd6+60];
	mul.wide.s32 	%rd217, %r236, 4;
	add.s64 	%rd218, %rd2, %rd217;
	ld.global.f32 	%f1103, [%rd218];
	sub.f32 	%f1104, %f1102, %f1103;
	mul.f32 	%f1105, %f1104, %f1104;
	add.s64 	%rd219, %rd1, %rd217;
	ld.global.f32 	%f1106, [%rd219];
	fma.rn.f32 	%f1192, %f1106, %f1105, %f1192;
	add.s32 	%r237, %r298, 16;
	setp.eq.s32 	%p293, %r237, %r6;
	@%p293 bra 	$L__BB0_37;
	add.s32 	%r135, %r134, %r3;
	mad.lo.s32 	%r238, %r135, %r2, %r1;
	ld.global.f32 	%f1107, [%rd6+64];
	mul.wide.s32 	%rd220, %r238, 4;
	add.s64 	%rd221, %rd2, %rd220;
	ld.global.f32 	%f1108, [%rd221];
	sub.f32 	%f1109, %f1107, %f1108;
	mul.f32 	%f1110, %f1109, %f1109;
	add.s64 	%rd222, %rd1, %rd220;
	ld.global.f32 	%f1111, [%rd222];
	fma.rn.f32 	%f1192, %f1111, %f1110, %f1192;
	add.s32 	%r239, %r298, 17;
	setp.eq.s32 	%p294, %r239, %r6;
	@%p294 bra 	$L__BB0_37;
	add.s32 	%r136, %r135, %r3;
	mad.lo.s32 	%r240, %r136, %r2, %r1;
	ld.global.f32 	%f1112, [%rd6+68];
	mul.wide.s32 	%rd223, %r240, 4;
	add.s64 	%rd224, %rd2, %rd223;
	ld.global.f32 	%f1113, [%rd224];
	sub.f32 	%f1114, %f1112, %f1113;
	mul.f32 	%f1115, %f1114, %f1114;
	add.s64 	%rd225, %rd1, %rd223;
	ld.global.f32 	%f1116, [%rd225];
	fma.rn.f32 	%f1192, %f1116, %f1115, %f1192;
	add.s32 	%r241, %r298, 18;
	setp.eq.s32 	%p295, %r241, %r6;
	@%p295 bra 	$L__BB0_37;
	add.s32 	%r137, %r136, %r3;
	mad.lo.s32 	%r242, %r137, %r2, %r1;
	ld.global.f32 	%f1117, [%rd6+72];
	mul.wide.s32 	%rd226, %r242, 4;
	add.s64 	%rd227, %rd2, %rd226;
	ld.global.f32 	%f1118, [%rd227];
	sub.f32 	%f1119, %f1117, %f1118;
	mul.f32 	%f1120, %f1119, %f1119;
	add.s64 	%rd228, %rd1, %rd226;
	ld.global.f32 	%f1121, [%rd228];
	fma.rn.f32 	%f1192, %f1121, %f1120, %f1192;
	add.s32 	%r243, %r298, 19;
	setp.eq.s32 	%p296, %r243, %r6;
	@%p296 bra 	$L__BB0_37;
	add.s32 	%r138, %r137, %r3;
	mad.lo.s32 	%r244, %r138, %r2, %r1;
	ld.global.f32 	%f1122, [%rd6+76];
	mul.wide.s32 	%rd229, %r244, 4;
	add.s64 	%rd230, %rd2, %rd229;
	ld.global.f32 	%f1123, [%rd230];
	sub.f32 	%f1124, %f1122, %f1123;
	mul.f32 	%f1125, %f1124, %f1124;
	add.s64 	%rd231, %rd1, %rd229;
	ld.global.f32 	%f1126, [%rd231];
	fma.rn.f32 	%f1192, %f1126, %f1125, %f1192;
	add.s32 	%r245, %r298, 20;
	setp.eq.s32 	%p297, %r245, %r6;
	@%p297 bra 	$L__BB0_37;
	add.s32 	%r139, %r138, %r3;
	mad.lo.s32 	%r246, %r139, %r2, %r1;
	ld.global.f32 	%f1127, [%rd6+80];
	mul.wide.s32 	%rd232, %r246, 4;
	add.s64 	%rd233, %rd2, %rd232;
	ld.global.f32 	%f1128, [%rd233];
	sub.f32 	%f1129, %f1127, %f1128;
	mul.f32 	%f1130, %f1129, %f1129;
	add.s64 	%rd234, %rd1, %rd232;
	ld.global.f32 	%f1131, [%rd234];
	fma.rn.f32 	%f1192, %f1131, %f1130, %f1192;
	add.s32 	%r247, %r298, 21;
	setp.eq.s32 	%p298, %r247, %r6;
	@%p298 bra 	$L__BB0_37;
	add.s32 	%r140, %r139, %r3;
	mad.lo.s32 	%r248, %r140, %r2, %r1;
	ld.global.f32 	%f1132, [%rd6+84];
	mul.wide.s32 	%rd235, %r248, 4;
	add.s64 	%rd236, %rd2, %rd235;
	ld.global.f32 	%f1133, [%rd236];
	sub.f32 	%f1134, %f1132, %f1133;
	mul.f32 	%f1135, %f1134, %f1134;
	add.s64 	%rd237, %rd1, %rd235;
	ld.global.f32 	%f1136, [%rd237];
	fma.rn.f32 	%f1192, %f1136, %f1135, %f1192;
	add.s32 	%r249, %r298, 22;
	setp.eq.s32 	%p299, %r249, %r6;
	@%p299 bra 	$L__BB0_37;
	add.s32 	%r141, %r140, %r3;
	mad.lo.s32 	%r250, %r141, %r2, %r1;
	ld.global.f32 	%f1137, [%rd6+88];
	mul.wide.s32 	%rd238, %r250, 4;
	add.s64 	%rd239, %rd2, %rd238;
	ld.global.f32 	%f1138, [%rd239];
	sub.f32 	%f1139, %f1137, %f1138;
	mul.f32 	%f1140, %f1139, %f1139;
	add.s64 	%rd240, %rd1, %rd238;
	ld.global.f32 	%f1141, [%rd240];
	fma.rn.f32 	%f1192, %f1141, %f1140, %f1192;
	add.s32 	%r251, %r298, 23;
	setp.eq.s32 	%p300, %r251, %r6;
	@%p300 bra 	$L__BB0_37;
	add.s32 	%r142, %r141, %r3;
	mad.lo.s32 	%r252, %r142, %r2, %r1;
	ld.global.f32 	%f1142, [%rd6+92];
	mul.wide.s32 	%rd241, %r252, 4;
	add.s64 	%rd242, %rd2, %rd241;
	ld.global.f32 	%f1143, [%rd242];
	sub.f32 	%f1144, %f1142, %f1143;
	mul.f32 	%f1145, %f1144, %f1144;
	add.s64 	%rd243, %rd1, %rd241;
	ld.global.f32 	%f1146, [%rd243];
	fma.rn.f32 	%f1192, %f1146, %f1145, %f1192;
	add.s32 	%r253, %r298, 24;
	setp.eq.s32 	%p301, %r253, %r6;
	@%p301 bra 	$L__BB0_37;
	add.s32 	%r143, %r142, %r3;
	mad.lo.s32 	%r254, %r143, %r2, %r1;
	ld.global.f32 	%f1147, [%rd6+96];
	mul.wide.s32 	%rd244, %r254, 4;
	add.s64 	%rd245, %rd2, %rd244;
	ld.global.f32 	%f1148, [%rd245];
	sub.f32 	%f1149, %f1147, %f1148;
	mul.f32 	%f1150, %f1149, %f1149;
	add.s64 	%rd246, %rd1, %rd244;
	ld.global.f32 	%f1151, [%rd246];
	fma.rn.f32 	%f1192, %f1151, %f1150, %f1192;
	add.s32 	%r255, %r298, 25;
	setp.eq.s32 	%p302, %r255, %r6;
	@%p302 bra 	$L__BB0_37;
	add.s32 	%r144, %r143, %r3;
	mad.lo.s32 	%r256, %r144, %r2, %r1;
	ld.global.f32 	%f1152, [%rd6+100];
	mul.wide.s32 	%rd247, %r256, 4;
	add.s64 	%rd248, %rd2, %rd247;
	ld.global.f32 	%f1153, [%rd248];
	sub.f32 	%f1154, %f1152, %f1153;
	mul.f32 	%f1155, %f1154, %f1154;
	add.s64 	%rd249, %rd1, %rd247;
	ld.global.f32 	%f1156, [%rd249];
	fma.rn.f32 	%f1192, %f1156, %f1155, %f1192;
	add.s32 	%r257, %r298, 26;
	setp.eq.s32 	%p303, %r257, %r6;
	@%p303 bra 	$L__BB0_37;
	add.s32 	%r145, %r144, %r3;
	mad.lo.s32 	%r258, %r145, %r2, %r1;
	ld.global.f32 	%f1157, [%rd6+104];
	mul.wide.s32 	%rd250, %r258, 4;
	add.s64 	%rd251, %rd2, %rd250;
	ld.global.f32 	%f1158, [%rd251];
	sub.f32 	%f1159, %f1157, %f1158;
	mul.f32 	%f1160, %f1159, %f1159;
	add.s64 	%rd252, %rd1, %rd250;
	ld.global.f32 	%f1161, [%rd252];
	fma.rn.f32 	%f1192, %f1161, %f1160, %f1192;
	add.s32 	%r259, %r298, 27;
	setp.eq.s32 	%p304, %r259, %r6;
	@%p304 bra 	$L__BB0_37;
	add.s32 	%r260, %r145, %r3;
	mad.lo.s32 	%r261, %r260, %r2, %r1;
	ld.global.f32 	%f1162, [%rd6+108];
	mul.wide.s32 	%rd253, %r261, 4;
	add.s64 	%rd254, %rd2, %rd253;
	ld.global.f32 	%f1163, [%rd254];
	sub.f32 	%f1164, %f1162, %f1163;
	mul.f32 	%f1165, %f1164, %f1164;
	add.s64 	%rd255, %rd1, %rd253;
	ld.global.f32 	%f1166, [%rd255];
	fma.rn.f32 	%f1192, %f1166, %f1165, %f1192;
	add.s32 	%r262, %r119, %r296;
	add.s32 	%r297, %r262, 27;
	add.s32 	%r298, %r298, 28;
	setp.ne.s32 	%p305, %r298, %r6;
	@%p305 bra 	$L__BB0_9;
$L__BB0_37:
	setp.neu.f32 	%p306, %f1192, %f1;
	mul.f32 	%f1168, %f1192, %f2;
	selp.f32 	%f1169, %f1168, %f1192, %p306;
	mad.lo.s32 	%r263, %r2, %r264, %r1;
	mul.wide.s32 	%rd256, %r263, 4;
	add.s64 	%rd257, %rd5, %rd256;
	ld.global.f32 	%f1170, [%rd257];
	sub.f32 	%f1171, %f1169, %f1170;
	setp.lt.f32 	%p307, %f1171, %f1;
	selp.f32 	%f1172, %f1, %f1171, %p307;
	add.s64 	%rd258, %rd4, %rd256;
	ld.global.f32 	%f1173, [%rd258];
	add.f32 	%f1174, %f1173, %f1172;
	sub.f32 	%f1175, %f1263, %f1174;
	setp.lt.f32 	%p308, %f1175, 0f00000000;
	selp.f32 	%f47, %f1174, %f1263, %p308;
	neg.f32 	%f1176, %f1175;
	selp.f32 	%f48, %f1175, %f1176, %p308;
	setp.lt.f32 	%p309, %f48, %f3;
	mov.f32 	%f1187, 0f3F800000;
	@%p309 bra 	$L__BB0_40;
	setp.gt.f32 	%p310, %f48, %f4;
	mov.f32 	%f1187, 0f7F7FFFFF;
	@%p310 bra 	$L__BB0_40;
	setp.eq.f32 	%p311, %f48, %f1;
	mul.f32 	%f1178, %f48, %f5;
	selp.f32 	%f1179, %f1, %f1178, %p311;
	mul.f32 	%f1180, %f1179, 0f3FB8AA3B;
	ex2.approx.f32 	%f1181, %f1180;
	add.f32 	%f1187, %f1181, 0f3F800000;
	setp.le.f32 	%p312, %f1187, 0f00000000;
	mov.f32 	%f1188, %f1;
	@%p312 bra 	$L__BB0_42;
$L__BB0_40:
	lg2.approx.f32 	%f1183, %f1187;
	mul.f32 	%f1184, %f1183, 0f3F317218;
	mul.f32 	%f11, %f1184, %f2;
	setp.gt.f32 	%p313, %f11, 0f7F7FFFFF;
	mov.f32 	%f1188, 0f7F7FFFFF;
	@%p313 bra 	$L__BB0_42;
	setp.lt.f32 	%p314, %f11, 0fFF7FFFFF;
	selp.f32 	%f1188, 0fFF7FFFFF, %f11, %p314;
$L__BB0_42:
	add.f32 	%f1263, %f47, %f1188;
	add.s32 	%r264, %r264, 1;
	setp.eq.s32 	%p315, %r264, %r3;
	@%p315 bra 	$L__BB0_214;
	bra.uni 	$L__BB0_4;
$L__BB0_43:
	and.b32  	%r148, %r3, 31;
	setp.lt.u32 	%p4, %r3, 32;
	mov.b32 	%r301, 0;
	mov.f32 	%f1263, %f1;
	@%p4 bra 	$L__BB0_206;
	and.b32  	%r301, %r3, 2147483616;
	setp.neu.f32 	%p5, %f1, 0f00000000;
	mul.f32 	%f290, %f2, 0f00000000;
	selp.f32 	%f49, %f290, 0f00000000, %p5;
	mov.b32 	%r299, 0;
	mul.wide.s32 	%rd9, %r2, 4;
	mov.f32 	%f1263, %f1;
$L__BB0_45:
	.pragma "nounroll";
	mad.lo.s32 	%r163, %r2, %r299, %r1;
	mul.wide.s32 	%rd76, %r163, 4;
	add.s64 	%rd7, %rd5, %rd76;
	ld.global.f32 	%f292, [%rd7];
	sub.f32 	%f293, %f49, %f292;
	setp.lt.f32 	%p6, %f293, %f1;
	selp.f32 	%f294, %f1, %f293, %p6;
	add.s64 	%rd8, %rd4, %rd76;
	ld.global.f32 	%f295, [%rd8];
	add.f32 	%f296, %f295, %f294;
	sub.f32 	%f297, %f1263, %f296;
	setp.lt.f32 	%p7, %f297, 0f00000000;
	selp.f32 	%f51, %f296, %f1263, %p7;
	neg.f32 	%f298, %f297;
	selp.f32 	%f52, %f297, %f298, %p7;
	setp.lt.f32 	%p8, %f52, %f3;
	mov.f32 	%f1194, 0f3F800000;
	@%p8 bra 	$L__BB0_48;
	setp.gt.f32 	%p9, %f52, %f4;
	mov.f32 	%f1194, 0f7F7FFFFF;
	@%p9 bra 	$L__BB0_48;
	setp.eq.f32 	%p10, %f52, %f1;
	mul.f32 	%f300, %f52, %f5;
	selp.f32 	%f301, %f1, %f300, %p10;
	mul.f32 	%f302, %f301, 0f3FB8AA3B;
	ex2.approx.f32 	%f303, %f302;
	add.f32 	%f1194, %f303, 0f3F800000;
	setp.le.f32 	%p11, %f1194, 0f00000000;
	mov.f32 	%f1195, %f1;
	@%p11 bra 	$L__BB0_50;
$L__BB0_48:
	lg2.approx.f32 	%f305, %f1194;
	mul.f32 	%f306, %f305, 0f3F317218;
	mul.f32 	%f55, %f306, %f2;
	setp.gt.f32 	%p12, %f55, 0f7F7FFFFF;
	mov.f32 	%f1195, 0f7F7FFFFF;
	@%p12 bra 	$L__BB0_50;
	setp.lt.f32 	%p13, %f55, 0fFF7FFFFF;
	selp.f32 	%f1195, 0fFF7FFFFF, %f55, %p13;
$L__BB0_50:
	add.f32 	%f308, %f51, %f1195;
	add.s64 	%rd10, %rd7, %rd9;
	ld.global.f32 	%f309, [%rd10];
	sub.f32 	%f310, %f49, %f309;
	setp.lt.f32 	%p14, %f310, %f1;
	selp.f32 	%f311, %f1, %f310, %p14;
	add.s64 	%rd11, %rd8, %rd9;
	ld.global.f32 	%f312, [%rd11];
	add.f32 	%f313, %f312, %f311;
	sub.f32 	%f314, %f308, %f313;
	setp.lt.f32 	%p15, %f314, 0f00000000;
	selp.f32 	%f58, %f313, %f308, %p15;
	neg.f32 	%f315, %f314;
	selp.f32 	%f59, %f314, %f315, %p15;
	setp.lt.f32 	%p16, %f59, %f3;
	mov.f32 	%f1196, 0f3F800000;
	@%p16 bra 	$L__BB0_53;
	setp.gt.f32 	%p17, %f59, %f4;
	mov.f32 	%f1196, 0f7F7FFFFF;
	@%p17 bra 	$L__BB0_53;
	setp.eq.f32 	%p18, %f59, %f1;
	mul.f32 	%f317, %f59, %f5;
	selp.f32 	%f318, %f1, %f317, %p18;
	mul.f32 	%f319, %f318, 0f3FB8AA3B;
	ex2.approx.f32 	%f320, %f319;
	add.f32 	%f1196, %f320, 0f3F800000;
	setp.le.f32 	%p19, %f1196, 0f00000000;
	mov.f32 	%f1197, %f1;
	@%p19 bra 	$L__BB0_55;
$L__BB0_53:
	lg2.approx.f32 	%f322, %f1196;
	mul.f32 	%f323, %f322, 0f3F317218;
	mul.f32 	%f62, %f323, %f2;
	setp.gt.f32 	%p20, %f62, 0f7F7FFFFF;
	mov.f32 	%f1197, 0f7F7FFFFF;
	@%p20 bra 	$L__BB0_55;
	setp.lt.f32 	%p21, %f62, 0fFF7FFFFF;
	selp.f32 	%f1197, 0fFF7FFFFF, %f62, %p21;
$L__BB0_55:
	add.f32 	%f325, %f58, %f1197;
	add.s64 	%rd12, %rd10, %rd9;
	ld.global.f32 	%f326, [%rd12];
	sub.f32 	%f327, %f49, %f326;
	setp.lt.f32 	%p22, %f327, %f1;
	selp.f32 	%f328, %f1, %f327, %p22;
	add.s64 	%rd13, %rd11, %rd9;
	ld.global.f32 	%f329, [%rd13];
	add.f32 	%f330, %f329, %f328;
	sub.f32 	%f331, %f325, %f330;
	setp.lt.f32 	%p23, %f331, 0f00000000;
	selp.f32 	%f65, %f330, %f325, %p23;
	neg.f32 	%f332, %f331;
	selp.f32 	%f66, %f331, %f332, %p23;
	setp.lt.f32 	%p24, %f66, %f3;
	mov.f32 	%f1198, 0f3F800000;
	@%p24 bra 	$L__BB0_58;
	setp.gt.f32 	%p25, %f66, %f4;
	mov.f32 	%f1198, 0f7F7FFFFF;
	@%p25 bra 	$L__BB0_58;
	setp.eq.f32 	%p26, %f66, %f1;
	mul.f32 	%f334, %f66, %f5;
	selp.f32 	%f335, %f1, %f334, %p26;
	mul.f32 	%f336, %f335, 0f3FB8AA3B;
	ex2.approx.f32 	%f337, %f336;
	add.f32 	%f1198, %f337, 0f3F800000;
	setp.le.f32 	%p27, %f1198, 0f00000000;
	mov.f32 	%f1199, %f1;
	@%p27 bra 	$L__BB0_60;
$L__BB0_58:
	lg2.approx.f32 	%f339, %f1198;
	mul.f32 	%f340, %f339, 0f3F317218;
	mul.f32 	%f69, %f340, %f2;
	setp.gt.f32 	%p28, %f69, 0f7F7FFFFF;
	mov.f32 	%f1199, 0f7F7FFFFF;
	@%p28 bra 	$L__BB0_60;
	setp.lt.f32 	%p29, %f69, 0fFF7FFFFF;
	selp.f32 	%f1199, 0fFF7FFFFF, %f69, %p29;
$L__BB0_60:
	add.f32 	%f342, %f65, %f1199;
	add.s64 	%rd14, %rd12, %rd9;
	ld.global.f32 	%f343, [%rd14];
	sub.f32 	%f344, %f49, %f343;
	setp.lt.f32 	%p30, %f344, %f1;
	selp.f32 	%f345, %f1, %f344, %p30;
	add.s64 	%rd15, %rd13, %rd9;
	ld.global.f32 	%f346, [%rd15];
	add.f32 	%f347, %f346, %f345;
	sub.f32 	%f348, %f342, %f347;
	setp.lt.f32 	%p31, %f348, 0f00000000;
	selp.f32 	%f72, %f347, %f342, %p31;
	neg.f32 	%f349, %f348;
	selp.f32 	%f73, %f348, %f349, %p31;
	setp.lt.f32 	%p32, %f73, %f3;
	mov.f32 	%f1200, 0f3F800000;
	@%p32 bra 	$L__BB0_63;
	setp.gt.f32 	%p33, %f73, %f4;
	mov.f32 	%f1200, 0f7F7FFFFF;
	@%p33 bra 	$L__BB0_63;
	setp.eq.f32 	%p34, %f73, %f1;
	mul.f32 	%f351, %f73, %f5;
	selp.f32 	%f352, %f1, %f351, %p34;
	mul.f32 	%f353, %f352, 0f3FB8AA3B;
	ex2.approx.f32 	%f354, %f353;
	add.f32 	%f1200, %f354, 0f3F800000;
	setp.le.f32 	%p35, %f1200, 0f00000000;
	mov.f32 	%f1201, %f1;
	@%p35 bra 	$L__BB0_65;
$L__BB0_63:
	lg2.approx.f32 	%f356, %f1200;
	mul.f32 	%f357, %f356, 0f3F317218;
	mul.f32 	%f76, %f357, %f2;
	setp.gt.f32 	%p36, %f76, 0f7F7FFFFF;
	mov.f32 	%f1201, 0f7F7FFFFF;
	@%p36 bra 	$L__BB0_65;
	setp.lt.f32 	%p37, %f76, 0fFF7FFFFF;
	selp.f32 	%f1201, 0fFF7FFFFF, %f76, %p37;
$L__BB0_65:
	add.f32 	%f359, %f72, %f1201;
	add.s64 	%rd16, %rd14, %rd9;
	ld.global.f32 	%f360, [%rd16];
	sub.f32 	%f361, %f49, %f360;
	setp.lt.f32 	%p38, %f361, %f1;
	selp.f32 	%f362, %f1, %f361, %p38;
	add.s64 	%rd17, %rd15, %rd9;
	ld.global.f32 	%f363, [%rd17];
	add.f32 	%f364, %f363, %f362;
	sub.f32 	%f365, %f359, %f364;
	setp.lt.f32 	%p39, %f365, 0f00000000;
	selp.f32 	%f79, %f364, %f359, %p39;
	neg.f32 	%f366, %f365;
	selp.f32 	%f80, %f365, %f366, %p39;
	setp.lt.f32 	%p40, %f80, %f3;
	mov.f32 	%f1202, 0f3F800000;
	@%p40 bra 	$L__BB0_68;
	setp.gt.f32 	%p41, %f80, %f4;
	mov.f32 	%f1202, 0f7F7FFFFF;
	@%p41 bra 	$L__BB0_68;
	setp.eq.f32 	%p42, %f80, %f1;
	mul.f32 	%f368, %f80, %f5;
	selp.f32 	%f369, %f1, %f368, %p42;
	mul.f32 	%f370, %f369, 0f3FB8AA3B;
	ex2.approx.f32 	%f371, %f370;
	add.f32 	%f1202, %f371, 0f3F800000;
	setp.le.f32 	%p43, %f1202, 0f00000000;
	mov.f32 	%f1203, %f1;
	@%p43 bra 	$L__BB0_70;
$L__BB0_68:
	lg2.approx.f32 	%f373, %f1202;
	mul.f32 	%f374, %f373, 0f3F317218;
	mul.f32 	%f83, %f374, %f2;
	setp.gt.f32 	%p44, %f83, 0f7F7FFFFF;
	mov.f32 	%f1203, 0f7F7FFFFF;
	@%p44 bra 	$L__BB0_70;
	setp.lt.f32 	%p45, %f83, 0fFF7FFFFF;
	selp.f32 	%f1203, 0fFF7FFFFF, %f83, %p45;
$L__BB0_70:
	add.f32 	%f376, %f79, %f1203;
	add.s64 	%rd18, %rd16, %rd9;
	ld.global.f32 	%f377, [%rd18];
	sub.f32 	%f378, %f49, %f377;
	setp.lt.f32 	%p46, %f378, %f1;
	selp.f32 	%f379, %f1, %f378, %p46;
	add.s64 	%rd19, %rd17, %rd9;
	ld.global.f32 	%f380, [%rd19];
	add.f32 	%f381, %f380, %f379;
	sub.f32 	%f382, %f376, %f381;
	setp.lt.f32 	%p47, %f382, 0f00000000;
	selp.f32 	%f86, %f381, %f376, %p47;
	neg.f32 	%f383, %f382;
	selp.f32 	%f87, %f382, %f383, %p47;
	setp.lt.f32 	%p48, %f87, %f3;
	mov.f32 	%f1204, 0f3F800000;
	@%p48 bra 	$L__BB0_73;
	setp.gt.f32 	%p49, %f87, %f4;
	mov.f32 	%f1204, 0f7F7FFFFF;
	@%p49 bra 	$L__BB0_73;
	setp.eq.f32 	%p50, %f87, %f1;
	mul.f32 	%f385, %f87, %f5;
	selp.f32 	%f386, %f1, %f385, %p50;
	mul.f32 	%f387, %f386, 0f3FB8AA3B;
	ex2.approx.f32 	%f388, %f387;
	add.f32 	%f1204, %f388, 0f3F800000;
	setp.le.f32 	%p51, %f1204, 0f00000000;
	mov.f32 	%f1205, %f1;
	@%p51 bra 	$L__BB0_75;
$L__BB0_73:
	lg2.approx.f32 	%f390, %f1204;
	mul.f32 	%f391, %f390, 0f3F317218;
	mul.f32 	%f90, %f391, %f2;
	setp.gt.f32 	%p52, %f90, 0f7F7FFFFF;
	mov.f32 	%f1205, 0f7F7FFFFF;
	@%p52 bra 	$L__BB0_75;
	setp.lt.f32 	%p53, %f90, 0fFF7FFFFF;
	selp.f32 	%f1205, 0fFF7FFFFF, %f90, %p53;
$L__BB0_75:
	add.f32 	%f393, %f86, %f1205;
	add.s64 	%rd20, %rd18, %rd9;
	ld.global.f32 	%f394, [%rd20];
	sub.f32 	%f395, %f49, %f394;
	setp.lt.f32 	%p54, %f395, %f1;
	selp.f32 	%f396, %f1, %f395, %p54;
	add.s64 	%rd21, %rd19, %rd9;
	ld.global.f32 	%f397, [%rd21];
	add.f32 	%f398, %f397, %f396;
	sub.f32 	%f399, %f393, %f398;
	setp.lt.f32 	%p55, %f399, 0f00000000;
	selp.f32 	%f93, %f398, %f393, %p55;
	neg.f32 	%f400, %f399;
	selp.f32 	%f94, %f399, %f400, %p55;
	setp.lt.f32 	%p56, %f94, %f3;
	mov.f32 	%f1206, 0f3F800000;
	@%p56 bra 	$L__BB0_78;
	setp.gt.f32 	%p57, %f94, %f4;
	mov.f32 	%f1206, 0f7F7FFFFF;
	@%p57 bra 	$L__BB0_78;
	setp.eq.f32 	%p58, %f94, %f1;
	mul.f32 	%f402, %f94, %f5;
	selp.f32 	%f403, %f1, %f402, %p58;
	mul.f32 	%f404, %f403, 0f3FB8AA3B;
	ex2.approx.f32 	%f405, %f404;
	add.f32 	%f1206, %f405, 0f3F800000;
	setp.le.f32 	%p59, %f1206, 0f00000000;
	mov.f32 	%f1207, %f1;
	@%p59 bra 	$L__BB0_80;
$L__BB0_78:
	lg2.approx.f32 	%f407, %f1206;
	mul.f32 	%f408, %f407, 0f3F317218;
	mul.f32 	%f97, %f408, %f2;
	setp.gt.f32 	%p60, %f97, 0f7F7FFFFF;
	mov.f32 	%f1207, 0f7F7FFFFF;
	@%p60 bra 	$L__BB0_80;
	setp.lt.f32 	%p61, %f97, 0fFF7FFFFF;
	selp.f32 	%f1207, 0fFF7FFFFF, %f97, %p61;
$L__BB0_80:
	add.f32 	%f410, %f93, %f1207;
	add.s64 	%rd22, %rd20, %rd9;
	ld.global.f32 	%f411, [%rd22];
	sub.f32 	%f412, %f49, %f411;
	setp.lt.f32 	%p62, %f412, %f1;
	selp.f32 	%f413, %f1, %f412, %p62;
	add.s64 	%rd23, %rd21, %rd9;
	ld.global.f32 	%f414, [%rd23];
	add.f32 	%f415, %f414, %f413;
	sub.f32 	%f416, %f410, %f415;
	setp.lt.f32 	%p63, %f416, 0f00000000;
	selp.f32 	%f100, %f415, %f410, %p63;
	neg.f32 	%f417, %f416;
	selp.f32 	%f101, %f416, %f417, %p63;
	setp.lt.f32 	%p64, %f101, %f3;
	mov.f32 	%f1208, 0f3F800000;
	@%p64 bra 	$L__BB0_83;
	setp.gt.f32 	%p65, %f101, %f4;
	mov.f32 	%f1208, 0f7F7FFFFF;
	@%p65 bra 	$L__BB0_83;
	setp.eq.f32 	%p66, %f101, %f1;
	mul.f32 	%f419, %f101, %f5;
	selp.f32 	%f420, %f1, %f419, %p66;
	mul.f32 	%f421, %f420, 0f3FB8AA3B;
	ex2.approx.f32 	%f422, %f421;
	add.f32 	%f1208, %f422, 0f3F800000;
	setp.le.f32 	%p67, %f1208, 0f00000000;
	mov.f32 	%f1209, %f1;
	@%p67 bra 	$L__BB0_85;
$L__BB0_83:
	lg2.approx.f32 	%f424, %f1208;
	mul.f32 	%f425, %f424, 0f3F317218;
	mul.f32 	%f104, %f425, %f2;
	setp.gt.f32 	%p68, %f104, 0f7F7FFFFF;
	mov.f32 	%f1209, 0f7F7FFFFF;
	@%p68 bra 	$L__BB0_85;
	setp.lt.f32 	%p69, %f104, 0fFF7FFFFF;
	selp.f32 	%f1209, 0fFF7FFFFF, %f104, %p69;
$L__BB0_85:
	add.f32 	%f427, %f100, %f1209;
	add.s64 	%rd24, %rd22, %rd9;
	ld.global.f32 	%f428, [%rd24];
	sub.f32 	%f429, %f49, %f428;
	setp.lt.f32 	%p70, %f429, %f1;
	selp.f32 	%f430, %f1, %f429, %p70;
	add.s64 	%rd25, %rd23, %rd9;
	ld.global.f32 	%f431, [%rd25];
	add.f32 	%f432, %f431, %f430;
	sub.f32 	%f433, %f427, %f432;
	setp.lt.f32 	%p71, %f433, 0f00000000;
	selp.f32 	%f107, %f432, %f427, %p71;
	neg.f32 	%f434, %f433;
	selp.f32 	%f108, %f433, %f434, %p71;
	setp.lt.f32 	%p72, %f108, %f3;
	mov.f32 	%f1210, 0f3F800000;
	@%p72 bra 	$L__BB0_88;
	setp.gt.f32 	%p73, %f108, %f4;
	mov.f32 	%f1210, 0f7F7FFFFF;
	@%p73 bra 	$L__BB0_88;
	setp.eq.f32 	%p74, %f108, %f1;
	mul.f32 	%f436, %f108, %f5;
	selp.f32 	%f437, %f1, %f436, %p74;
	mul.f32 	%f438, %f437, 0f3FB8AA3B;
	ex2.approx.f32 	%f439, %f438;
	add.f32 	%f1210, %f439, 0f3F800000;
	setp.le.f32 	%p75, %f1210, 0f00000000;
	mov.f32 	%f1211, %f1;
	@%p75 bra 	$L__BB0_90;
$L__BB0_88:
	lg2.approx.f32 	%f441, %f1210;
	mul.f32 	%f442, %f441, 0f3F317218;
	mul.f32 	%f111, %f442, %f2;
	setp.gt.f32 	%p76, %f111, 0f7F7FFFFF;
	mov.f32 	%f1211, 0f7F7FFFFF;
	@%p76 bra 	$L__BB0_90;
	setp.lt.f32 	%p77, %f111, 0fFF7FFFFF;
	selp.f32 	%f1211, 0fFF7FFFFF, %f111, %p77;
$L__BB0_90:
	add.f32 	%f444, %f107, %f1211;
	add.s64 	%rd26, %rd24, %rd9;
	ld.global.f32 	%f445, [%rd26];
	sub.f32 	%f446, %f49, %f445;
	setp.lt.f32 	%p78, %f446, %f1;
	selp.f32 	%f447, %f1, %f446, %p78;
	add.s64 	%rd27, %rd25, %rd9;
	ld.global.f32 	%f448, [%rd27];
	add.f32 	%f449, %f448, %f447;
	sub.f32 	%f450, %f444, %f449;
	setp.lt.f32 	%p79, %f450, 0f00000000;
	selp.f32 	%f114, %f449, %f444, %p79;
	neg.f32 	%f451, %f450;
	selp.f32 	%f115, %f450, %f451, %p79;
	setp.lt.f32 	%p80, %f115, %f3;
	mov.f32 	%f1212, 0f3F800000;
	@%p80 bra 	$L__BB0_93;
	setp.gt.f32 	%p81, %f115, %f4;
	mov.f32 	%f1212, 0f7F7FFFFF;
	@%p81 bra 	$L__BB0_93;
	setp.eq.f32 	%p82, %f115, %f1;
	mul.f32 	%f453, %f115, %f5;
	selp.f32 	%f454, %f1, %f453, %p82;
	mul.f32 	%f455, %f454, 0f3FB8AA3B;
	ex2.approx.f32 	%f456, %f455;
	add.f32 	%f1212, %f456, 0f3F800000;
	setp.le.f32 	%p83, %f1212, 0f00000000;
	mov.f32 	%f1213, %f1;
	@%p83 bra 	$L__BB0_95;
$L__BB0_93:
	lg2.approx.f32 	%f458, %f1212;
	mul.f32 	%f459, %f458, 0f3F317218;
	mul.f32 	%f118, %f459, %f2;
	setp.gt.f32 	%p84, %f118, 0f7F7FFFFF;
	mov.f32 	%f1213, 0f7F7FFFFF;
	@%p84 bra 	$L__BB0_95;
	setp.lt.f32 	%p85, %f118, 0fFF7FFFFF;
	selp.f32 	%f1213, 0fFF7FFFFF, %f118, %p85;
$L__BB0_95:
	add.f32 	%f461, %f114, %f1213;
	add.s64 	%rd28, %rd26, %rd9;
	ld.global.f32 	%f462, [%rd28];
	sub.f32 	%f463, %f49, %f462;
	setp.lt.f32 	%p86, %f463, %f1;
	selp.f32 	%f464, %f1, %f463, %p86;
	add.s64 	%rd29, %rd27, %rd9;
	ld.global.f32 	%f465, [%rd29];
	add.f32 	%f466, %f465, %f464;
	sub.f32 	%f467, %f461, %f466;
	setp.lt.f32 	%p87, %f467, 0f00000000;
	selp.f32 	%f121, %f466, %f461, %p87;
	neg.f32 	%f468, %f467;
	selp.f32 	%f122, %f467, %f468, %p87;
	setp.lt.f32 	%p88, %f122, %f3;
	mov.f32 	%f1214, 0f3F800000;
	@%p88 bra 	$L__BB0_98;
	setp.gt.f32 	%p89, %f122, %f4;
	mov.f32 	%f1214, 0f7F7FFFFF;
	@%p89 bra 	$L__BB0_98;
	setp.eq.f32 	%p90, %f122, %f1;
	mul.f32 	%f470, %f122, %f5;
	selp.f32 	%f471, %f1, %f470, %p90;
	mul.f32 	%f472, %f471, 0f3FB8AA3B;
	ex2.approx.f32 	%f473, %f472;
	add.f32 	%f1214, %f473, 0f3F800000;
	setp.le.f32 	%p91, %f1214, 0f00000000;
	mov.f32 	%f1215, %f1;
	@%p91 bra 	$L__BB0_100;
$L__BB0_98:
	lg2.approx.f32 	%f475, %f1214;
	mul.f32 	%f476, %f475, 0f3F317218;
	mul.f32 	%f125, %f476, %f2;
	setp.gt.f32 	%p92, %f125, 0f7F7FFFFF;
	mov.f32 	%f1215, 0f7F7FFFFF;
	@%p92 bra 	$L__BB0_100;
	setp.lt.f32 	%p93, %f125, 0fFF7FFFFF;
	selp.f32 	%f1215, 0fFF7FFFFF, %f125, %p93;
$L__BB0_100:
	add.f32 	%f478, %f121, %f1215;
	add.s64 	%rd30, %rd28, %rd9;
	ld.global.f32 	%f479, [%rd30];
	sub.f32 	%f480, %f49, %f479;
	setp.lt.f32 	%p94, %f480, %f1;
	selp.f32 	%f481, %f1, %f480, %p94;
	add.s64 	%rd31, %rd29, %rd9;
	ld.global.f32 	%f482, [%rd31];
	add.f32 	%f483, %f482, %f481;
	sub.f32 	%f484, %f478, %f483;
	setp.lt.f32 	%p95, %f484, 0f00000000;
	selp.f32 	%f128, %f483, %f478, %p95;
	neg.f32 	%f485, %f484;
	selp.f32 	%f129, %f484, %f485, %p95;
	setp.lt.f32 	%p96, %f129, %f3;
	mov.f32 	%f1216, 0f3F800000;
	@%p96 bra 	$L__BB0_103;
	setp.gt.f32 	%p97, %f129, %f4;
	mov.f32 	%f1216, 0f7F7FFFFF;
	@%p97 bra 	$L__BB0_103;
	setp.eq.f32 	%p98, %f129, %f1;
	mul.f32 	%f487, %f129, %f5;
	selp.f32 	%f488, %f1, %f487, %p98;
	mul.f32 	%f489, %f488, 0f3FB8AA3B;
	ex2.approx.f32 	%f490, %f489;
	add.f32 	%f1216, %f490, 0f3F800000;
	setp.le.f32 	%p99, %f1216, 0f00000000;
	mov.f32 	%f1217, %f1;
	@%p99 bra 	$L__BB0_105;
$L__BB0_103:
	lg2.approx.f32 	%f492, %f1216;
	mul.f32 	%f493, %f492, 0f3F317218;
	mul.f32 	%f132, %f493, %f2;
	setp.gt.f32 	%p100, %f132, 0f7F7FFFFF;
	mov.f32 	%f1217, 0f7F7FFFFF;
	@%p100 bra 	$L__BB0_105;
	setp.lt.f32 	%p101, %f132, 0fFF7FFFFF;
	selp.f32 	%f1217, 0fFF7FFFFF, %f132, %p101;
$L__BB0_105:
	add.f32 	%f495, %f128, %f1217;
	add.s64 	%rd32, %rd30, %rd9;
	ld.global.f32 	%f496, [%rd32];
	sub.f32 	%f497, %f49, %f496;
	setp.lt.f32 	%p102, %f497, %f1;
	selp.f32 	%f498, %f1, %f497, %p102;
	add.s64 	%rd33, %rd31, %rd9;
	ld.global.f32 	%f499, [%rd33];
	add.f32 	%f500, %f499, %f498;
	sub.f32 	%f501, %f495, %f500;
	setp.lt.f32 	%p103, %f501, 0f00000000;
	selp.f32 	%f135, %f500, %f495, %p103;
	neg.f32 	%f502, %f501;
	selp.f32 	%f136, %f501, %f502, %p103;
	setp.lt.f32 	%p104, %f136, %f3;
	mov.f32 	%f1218, 0f3F800000;
	@%p104 bra 	$L__BB0_108;
	setp.gt.f32 	%p105, %f136, %f4;
	mov.f32 	%f1218, 0f7F7FFFFF;
	@%p105 bra 	$L__BB0_108;
	setp.eq.f32 	%p106, %f136, %f1;
	mul.f32 	%f504, %f136, %f5;
	selp.f32 	%f505, %f1, %f504, %p106;
	mul.f32 	%f506, %f505, 0f3FB8AA3B;
	ex2.approx.f32 	%f507, %f506;
	add.f32 	%f1218, %f507, 0f3F800000;
	setp.le.f32 	%p107, %f1218, 0f00000000;
	mov.f32 	%f1219, %f1;
	@%p107 bra 	$L__BB0_110;
$L__BB0_108:
	lg2.approx.f32 	%f509, %f1218;
	mul.f32 	%f510, %f509, 0f3F317218;
	mul.f32 	%f139, %f510, %f2;
	setp.gt.f32 	%p108, %f139, 0f7F7FFFFF;
	mov.f32 	%f1219, 0f7F7FFFFF;
	@%p108 bra 	$L__BB0_110;
	setp.lt.f32 	%p109, %f139, 0fFF7FFFFF;
	selp.f32 	%f1219, 0fFF7FFFFF, %f139, %p109;
$L__BB0_110:
	add.f32 	%f512, %f135, %f1219;
	add.s64 	%rd34, %rd32, %rd9;
	ld.global.f32 	%f513, [%rd34];
	sub.f32 	%f514, %f49, %f513;
	setp.lt.f32 	%p110, %f514, %f1;
	selp.f32 	%f515, %f1, %f514, %p110;
	add.s64 	%rd35, %rd33, %rd9;
	ld.global.f32 	%f516, [%rd35];
	add.f32 	%f517, %f516, %f515;
	sub.f32 	%f518, %f512, %f517;
	setp.lt.f32 	%p111, %f518, 0f00000000;
	selp.f32 	%f142, %f517, %f512, %p111;
	neg.f32 	%f519, %f518;
	selp.f32 	%f143, %f518, %f519, %p111;
	setp.lt.f32 	%p112, %f143, %f3;
	mov.f32 	%f1220, 0f3F800000;
	@%p112 bra 	$L__BB0_113;
	setp.gt.f32 	%p113, %f143, %f4;
	mov.f32 	%f1220, 0f7F7FFFFF;
	@%p113 bra 	$L__BB0_113;
	setp.eq.f32 	%p114, %f143, %f1;
	mul.f32 	%f521, %f143, %f5;
	selp.f32 	%f522, %f1, %f521, %p114;
	mul.f32 	%f523, %f522, 0f3FB8AA3B;
	ex2.approx.f32 	%f524, %f523;
	add.f32 	%f1220, %f524, 0f3F800000;
	setp.le.f32 	%p115, %f1220, 0f00000000;
	mov.f32 	%f1221, %f1;
	@%p115 bra 	$L__BB0_115;
$L__BB0_113:
	lg2.approx.f32 	%f526, %f1220;
	mul.f32 	%f527, %f526, 0f3F317218;
	mul.f32 	%f146, %f527, %f2;
	setp.gt.f32 	%p116, %f146, 0f7F7FFFFF;
	mov.f32 	%f1221, 0f7F7FFFFF;
	@%p116 bra 	$L__BB0_115;
	setp.lt.f32 	%p117, %f146, 0fFF7FFFFF;
	selp.f32 	%f1221, 0fFF7FFFFF, %f146, %p117;
$L__BB0_115:
	add.f32 	%f529, %f142, %f1221;
	add.s64 	%rd36, %rd34, %rd9;
	ld.global.f32 	%f530, [%rd36];
	sub.f32 	%f531, %f49, %f530;
	setp.lt.f32 	%p118, %f531, %f1;
	selp.f32 	%f532, %f1, %f531, %p118;
	add.s64 	%rd37, %rd35, %rd9;
	ld.global.f32 	%f533, [%rd37];
	add.f32 	%f534, %f533, %f532;
	sub.f32 	%f535, %f529, %f534;
	setp.lt.f32 	%p119, %f535, 0f00000000;
	selp.f32 	%f149, %f534, %f529, %p119;
	neg.f32 	%f536, %f535;
	selp.f32 	%f150, %f535, %f536, %p119;
	setp.lt.f32 	%p120, %f150, %f3;
	mov.f32 	%f1222, 0f3F800000;
	@%p120 bra 	$L__BB0_118;
	setp.gt.f32 	%p121, %f150, %f4;
	mov.f32 	%f1222, 0f7F7FFFFF;
	@%p121 bra 	$L__BB0_118;
	setp.eq.f32 	%p122, %f150, %f1;
	mul.f32 	%f538, %f150, %f5;
	selp.f32 	%f539, %f1, %f538, %p122;
	mul.f32 	%f540, %f539, 0f3FB8AA3B;
	ex2.approx.f32 	%f541, %f540;
	add.f32 	%f1222, %f541, 0f3F800000;
	setp.le.f32 	%p123, %f1222, 0f00000000;
	mov.f32 	%f1223, %f1;
	@%p123 bra 	$L__BB0_120;
$L__BB0_118:
	lg2.approx.f32 	%f543, %f1222;
	mul.f32 	%f544, %f543, 0f3F317218;
	mul.f32 	%f153, %f544, %f2;
	setp.gt.f32 	%p124, %f153, 0f7F7FFFFF;
	mov.f32 	%f1223, 0f7F7FFFFF;
	@%p124 bra 	$L__BB0_120;
	setp.lt.f32 	%p125, %f153, 0fFF7FFFFF;
	selp.f32 	%f1223, 0fFF7FFFFF, %f153, %p125;
$L__BB0_120:
	add.f32 	%f546, %f149, %f1223;
	add.s64 	%rd38, %rd36, %rd9;
	ld.global.f32 	%f547, [%rd38];
	sub.f32 	%f548, %f49, %f547;
	setp.lt.f32 	%p126, %f548, %f1;
	selp.f32 	%f549, %f1, %f548, %p126;
	add.s64 	%rd39, %rd37, %rd9;
	ld.global.f32 	%f550, [%rd39];
	add.f32 	%f551, %f550, %f549;
	sub.f32 	%f552, %f546, %f551;
	setp.lt.f32 	%p127, %f552, 0f00000000;
	selp.f32 	%f156, %f551, %f546, %p127;
	neg.f32 	%f553, %f552;
	selp.f32 	%f157, %f552, %f553, %p127;
	setp.lt.f32 	%p128, %f157, %f3;
	mov.f32 	%f1224, 0f3F800000;
	@%p128 bra 	$L__BB0_123;
	setp.gt.f32 	%p129, %f157, %f4;
	mov.f32 	%f1224, 0f7F7FFFFF;
	@%p129 bra 	$L__BB0_123;
	setp.eq.f32 	%p130, %f157, %f1;
	mul.f32 	%f555, %f157, %f5;
	selp.f32 	%f556, %f1, %f555, %p130;
	mul.f32 	%f557, %f556, 0f3FB8AA3B;
	ex2.approx.f32 	%f558, %f557;
	add.f32 	%f1224, %f558, 0f3F800000;
	setp.le.f32 	%p131, %f1224, 0f00000000;
	mov.f32 	%f1225, %f1;
	@%p131 bra 	$L__BB0_125;
$L__BB0_123:
	lg2.approx.f32 	%f560, %f1224;
	mul.f32 	%f561, %f560, 0f3F317218;
	mul.f32 	%f160, %f561, %f2;
	setp.gt.f32 	%p132, %f160, 0f7F7FFFFF;
	mov.f32 	%f1225, 0f7F7FFFFF;
	@%p132 bra 	$L__BB0_125;
	setp.lt.f32 	%p133, %f160, 0fFF7FFFFF;
	selp.f32 	%f1225, 0fFF7FFFFF, %f160, %p133;
$L__BB0_125:
	add.f32 	%f563, %f156, %f1225;
	add.s64 	%rd40, %rd38, %rd9;
	ld.global.f32 	%f564, [%rd40];
	sub.f32 	%f565, %f49, %f564;
	setp.lt.f32 	%p134, %f565, %f1;
	selp.f32 	%f566, %f1, %f565, %p134;
	add.s64 	%rd41, %rd39, %rd9;
	ld.global.f32 	%f567, [%rd41];
	add.f32 	%f568, %f567, %f566;
	sub.f32 	%f569, %f563, %f568;
	setp.lt.f32 	%p135, %f569, 0f00000000;
	selp.f32 	%f163, %f568, %f563, %p135;
	neg.f32 	%f570, %f569;
	selp.f32 	%f164, %f569, %f570, %p135;
	setp.lt.f32 	%p136, %f164, %f3;
	mov.f32 	%f1226, 0f3F800000;
	@%p136 bra 	$L__BB0_128;
	setp.gt.f32 	%p137, %f164, %f4;
	mov.f32 	%f1226, 0f7F7FFFFF;
	@%p137 bra 	$L__BB0_128;
	setp.eq.f32 	%p138, %f164, %f1;
	mul.f32 	%f572, %f164, %f5;
	selp.f32 	%f573, %f1, %f572, %p138;
	mul.f32 	%f574, %f573, 0f3FB8AA3B;
	ex2.approx.f32 	%f575, %f574;
	add.f32 	%f1226, %f575, 0f3F800000;
	setp.le.f32 	%p139, %f1226, 0f00000000;
	mov.f32 	%f1227, %f1;
	@%p139 bra 	$L__BB0_130;
$L__BB0_128:
	lg2.approx.f32 	%f577, %f1226;
	mul.f32 	%f578, %f577, 0f3F317218;
	mul.f32 	%f167, %f578, %f2;
	setp.gt.f32 	%p140, %f167, 0f7F7FFFFF;
	mov.f32 	%f1227, 0f7F7FFFFF;
	@%p140 bra 	$L__BB0_130;
	setp.lt.f32 	%p141, %f167, 0fFF7FFFFF;
	selp.f32 	%f1227, 0fFF7FFFFF, %f167, %p141;
$L__BB0_130:
	add.f32 	%f580, %f163, %f1227;
	add.s64 	%rd42, %rd40, %rd9;
	ld.global.f32 	%f581, [%rd42];
	sub.f32 	%f582, %f49, %f581;
	setp.lt.f32 	%p142, %f582, %f1;
	selp.f32 	%f583, %f1, %f582, %p142;
	add.s64 	%rd43, %rd41, %rd9;
	ld.global.f32 	%f584, [%rd43];
	add.f32 	%f585, %f584, %f583;
	sub.f32 	%f586, %f580, %f585;
	setp.lt.f32 	%p143, %f586, 0f00000000;
	selp.f32 	%f170, %f585, %f580, %p143;
	neg.f32 	%f587, %f586;
	selp.f32 	%f171, %f586, %f587, %p143;
	setp.lt.f32 	%p144, %f171, %f3;
	mov.f32 	%f1228, 0f3F800000;
	@%p144 bra 	$L__BB0_133;
	setp.gt.f32 	%p145, %f171, %f4;
	mov.f32 	%f1228, 0f7F7FFFFF;
	@%p145 bra 	$L__BB0_133;
	setp.eq.f32 	%p146, %f171, %f1;
	mul.f32 	%f589, %f171, %f5;
	selp.f32 	%f590, %f1, %f589, %p146;
	mul.f32 	%f591, %f590, 0f3FB8AA3B;
	ex2.approx.f32 	%f592, %f591;
	add.f32 	%f1228, %f592, 0f3F800000;
	setp.le.f32 	%p147, %f1228, 0f00000000;
	mov.f32 	%f1229, %f1;
	@%p147 bra 	$L__BB0_135;
$L__BB0_133:
	lg2.approx.f32 	%f594, %f1228;
	mul.f32 	%f595, %f594, 0f3F317218;
	mul.f32 	%f174, %f595, %f2;
	setp.gt.f32 	%p148, %f174, 0f7F7FFFFF;
	mov.f32 	%f1229, 0f7F7FFFFF;
	@%p148 bra 	$L__BB0_135;
	setp.lt.f32 	%p149, %f174, 0fFF7FFFFF;
	selp.f32 	%f1229, 0fFF7FFFFF, %f174, %p149;
$L__BB0_135:
	add.f32 	%f597, %f170, %f1229;
	add.s64 	%rd44, %rd42, %rd9;
	ld.global.f32 	%f598, [%rd44];
	sub.f32 	%f599, %f49, %f598;
	setp.lt.f32 	%p150, %f599, %f1;
	selp.f32 	%f600, %f1, %f599, %p150;
	add.s64 	%rd45, %rd43, %rd9;
	ld.global.f32 	%f601, [%rd45];
	add.f32 	%f602, %f601, %f600;
	sub.f32 	%f603, %f597, %f602;
	setp.lt.f32 	%p151, %f603, 0f00000000;
	selp.f32 	%f177, %f602, %f597, %p151;
	neg.f32 	%f604, %f603;
	selp.f32 	%f178, %f603, %f604, %p151;
	setp.lt.f32 	%p152, %f178, %f3;
	mov.f32 	%f1230, 0f3F800000;
	@%p152 bra 	$L__BB0_138;
	setp.gt.f32 	%p153, %f178, %f4;
	mov.f32 	%f1230, 0f7F7FFFFF;
	@%p153 bra 	$L__BB0_138;
	setp.eq.f32 	%p154, %f178, %f1;
	mul.f32 	%f606, %f178, %f5;
	selp.f32 	%f607, %f1, %f606, %p154;
	mul.f32 	%f608, %f607, 0f3FB8AA3B;
	ex2.approx.f32 	%f609, %f608;
	add.f32 	%f1230, %f609, 0f3F800000;
	setp.le.f32 	%p155, %f1230, 0f00000000;
	mov.f32 	%f1231, %f1;
	@%p155 bra 	$L__BB0_140;
$L__BB0_138:
	lg2.approx.f32 	%f611, %f1230;
	mul.f32 	%f612, %f611, 0f3F317218;
	mul.f32 	%f181, %f612, %f2;
	setp.gt.f32 	%p156, %f181, 0f7F7FFFFF;
	mov.f32 	%f1231, 0f7F7FFFFF;
	@%p156 bra 	$L__BB0_140;
	setp.lt.f32 	%p157, %f181, 0fFF7FFFFF;
	selp.f32 	%f1231, 0fFF7FFFFF, %f181, %p157;
$L__BB0_140:
	add.f32 	%f614, %f177, %f1231;
	add.s64 	%rd46, %rd44, %rd9;
	ld.global.f32 	%f615, [%rd46];
	sub.f32 	%f616, %f49, %f615;
	setp.lt.f32 	%p158, %f616, %f1;
	selp.f32 	%f617, %f1, %f616, %p158;
	add.s64 	%rd47, %rd45, %rd9;
	ld.global.f32 	%f618, [%rd47];
	add.f32 	%f619, %f618, %f617;
	sub.f32 	%f620, %f614, %f619;
	setp.lt.f32 	%p159, %f620, 0f00000000;
	selp.f32 	%f184, %f619, %f614, %p159;
	neg.f32 	%f621, %f620;
	selp.f32 	%f185, %f620, %f621, %p159;
	setp.lt.f32 	%p160, %f185, %f3;
	mov.f32 	%f1232, 0f3F800000;
	@%p160 bra 	$L__BB0_143;
	setp.gt.f32 	%p161, %f185, %f4;
	mov.f32 	%f1232, 0f7F7FFFFF;
	@%p161 bra 	$L__BB0_143;
	setp.eq.f32 	%p162, %f185, %f1;
	mul.f32 	%f623, %f185, %f5;
	selp.f32 	%f624, %f1, %f623, %p162;
	mul.f32 	%f625, %f624, 0f3FB8AA3B;
	ex2.approx.f32 	%f626, %f625;
	add.f32 	%f1232, %f626, 0f3F800000;
	setp.le.f32 	%p163, %f1232, 0f00000000;
	mov.f32 	%f1233, %f1;
	@%p163 bra 	$L__BB0_145;
$L__BB0_143:
	lg2.approx.f32 	%f628, %f1232;
	mul.f32 	%f629, %f628, 0f3F317218;
	mul.f32 	%f188, %f629, %f2;
	setp.gt.f32 	%p164, %f188, 0f7F7FFFFF;
	mov.f32 	%f1233, 0f7F7FFFFF;
	@%p164 bra 	$L__BB0_145;
	setp.lt.f32 	%p165, %f188, 0fFF7FFFFF;
	selp.f32 	%f1233, 0fFF7FFFFF, %f188, %p165;
$L__BB0_145:
	add.f32 	%f631, %f184, %f1233;
	add.s64 	%rd48, %rd46, %rd9;
	ld.global.f32 	%f632, [%rd48];
	sub.f32 	%f633, %f49, %f632;
	setp.lt.f32 	%p166, %f633, %f1;
	selp.f32 	%f634, %f1, %f633, %p166;
	add.s64 	%rd49, %rd47, %rd9;
	ld.global.f32 	%f635, [%rd49];
	add.f32 	%f636, %f635, %f634;
	sub.f32 	%f637, %f631, %f636;
	setp.lt.f32 	%p167, %f637, 0f00000000;
	selp.f32 	%f191, %f636, %f631, %p167;
	neg.f32 	%f638, %f637;
	selp.f32 	%f192, %f637, %f638, %p167;
	setp.lt.f32 	%p168, %f192, %f3;
	mov.f32 	%f1234, 0f3F800000;
	@%p168 bra 	$L__BB0_148;
	setp.gt.f32 	%p169, %f192, %f4;
	mov.f32 	%f1234, 0f7F7FFFFF;
	@%p169 bra 	$L__BB0_148;
	setp.eq.f32 	%p170, %f192, %f1;
	mul.f32 	%f640, %f192, %f5;
	selp.f32 	%f641, %f1, %f640, %p170;
	mul.f32 	%f642, %f641, 0f3FB8AA3B;
	ex2.approx.f32 	%f643, %f642;
	add.f32 	%f1234, %f643, 0f3F800000;
	setp.le.f32 	%p171, %f1234, 0f00000000;
	mov.f32 	%f1235, %f1;
	@%p171 bra 	$L__BB0_150;
$L__BB0_148:
	lg2.approx.f32 	%f645, %f1234;
	mul.f32 	%f646, %f645, 0f3F317218;
	mul.f32 	%f195, %f646, %f2;
	setp.gt.f32 	%p172, %f195, 0f7F7FFFFF;
	mov.f32 	%f1235, 0f7F7FFFFF;
	@%p172 bra 	$L__BB0_150;
	setp.lt.f32 	%p173, %f195, 0fFF7FFFFF;
	selp.f32 	%f1235, 0fFF7FFFFF, %f195, %p173;
$L__BB0_150:
	add.f32 	%f648, %f191, %f1235;
	add.s64 	%rd50, %rd48, %rd9;
	ld.global.f32 	%f649, [%rd50];
	sub.f32 	%f650, %f49, %f649;
	setp.lt.f32 	%p174, %f650, %f1;
	selp.f32 	%f651, %f1, %f650, %p174;
	add.s64 	%rd51, %rd49, %rd9;
	ld.global.f32 	%f652, [%rd51];
	add.f32 	%f653, %f652, %f651;
	sub.f32 	%f654, %f648, %f653;
	setp.lt.f32 	%p175, %f654, 0f00000000;
	selp.f32 	%f198, %f653, %f648, %p175;
	neg.f32 	%f655, %f654;
	selp.f32 	%f199, %f654, %f655, %p175;
	setp.lt.f32 	%p176, %f199, %f3;
	mov.f32 	%f1236, 0f3F800000;
	@%p176 bra 	$L__BB0_153;
	setp.gt.f32 	%p177, %f199, %f4;
	mov.f32 	%f1236, 0f7F7FFFFF;
	@%p177 bra 	$L__BB0_153;
	setp.eq.f32 	%p178, %f199, %f1;
	mul.f32 	%f657, %f199, %f5;
	selp.f32 	%f658, %f1, %f657, %p178;
	mul.f32 	%f659, %f658, 0f3FB8AA3B;
	ex2.approx.f32 	%f660, %f659;
	add.f32 	%f1236, %f660, 0f3F800000;
	setp.le.f32 	%p179, %f1236, 0f00000000;
	mov.f32 	%f1237, %f1;
	@%p179 bra 	$L__BB0_155;
$L__BB0_153:
	lg2.approx.f32 	%f662, %f1236;
	mul.f32 	%f663, %f662, 0f3F317218;
	mul.f32 	%f202, %f663, %f2;
	setp.gt.f32 	%p180, %f202, 0f7F7FFFFF;
	mov.f32 	%f1237, 0f7F7FFFFF;
	@%p180 bra 	$L__BB0_155;
	setp.lt.f32 	%p181, %f202, 0fFF7FFFFF;
	selp.f32 	%f1237, 0fFF7FFFFF, %f202, %p181;
$L__BB0_155:
	add.f32 	%f665, %f198, %f1237;
	add.s64 	%rd52, %rd50, %rd9;
	ld.global.f32 	%f666, [%rd52];
	sub.f32 	%f667, %f49, %f666;
	setp.lt.f32 	%p182, %f667, %f1;
	selp.f32 	%f668, %f1, %f667, %p182;
	add.s64 	%rd53, %rd51, %rd9;
	ld.global.f32 	%f669, [%rd53];
	add.f32 	%f670, %f669, %f668;
	sub.f32 	%f671, %f665, %f670;
	setp.lt.f32 	%p183, %f671, 0f00000000;
	selp.f32 	%f205, %f670, %f665, %p183;
	neg.f32 	%f672, %f671;
	selp.f32 	%f206, %f671, %f672, %p183;
	setp.lt.f32 	%p184, %f206, %f3;
	mov.f32 	%f1238, 0f3F800000;
	@%p184 bra 	$L__BB0_158;
	setp.gt.f32 	%p185, %f206, %f4;
	mov.f32 	%f1238, 0f7F7FFFFF;
	@%p185 bra 	$L__BB0_158;
	setp.eq.f32 	%p186, %f206, %f1;
	mul.f32 	%f674, %f206, %f5;
	selp.f32 	%f675, %f1, %f674, %p186;
	mul.f32 	%f676, %f675, 0f3FB8AA3B;
	ex2.approx.f32 	%f677, %f676;
	add.f32 	%f1238, %f677, 0f3F800000;
	setp.le.f32 	%p187, %f1238, 0f00000000;
	mov.f32 	%f1239, %f1;
	@%p187 bra 	$L__BB0_160;
$L__BB0_158:
	lg2.approx.f32 	%f679, %f1238;
	mul.f32 	%f680, %f679, 0f3F317218;
	mul.f32 	%f209, %f680, %f2;
	setp.gt.f32 	%p188, %f209, 0f7F7FFFFF;
	mov.f32 	%f1239, 0f7F7FFFFF;
	@%p188 bra 	$L__BB0_160;
	setp.lt.f32 	%p189, %f209, 0fFF7FFFFF;
	selp.f32 	%f1239, 0fFF7FFFFF, %f209, %p189;
$L__BB0_160:
	add.f32 	%f682, %f205, %f1239;
	add.s64 	%rd54, %rd52, %rd9;
	ld.global.f32 	%f683, [%rd54];
	sub.f32 	%f684, %f49, %f683;
	setp.lt.f32 	%p190, %f684, %f1;
	selp.f32 	%f685, %f1, %f684, %p190;
	add.s64 	%rd55, %rd53, %rd9;
	ld.global.f32 	%f686, [%rd55];
	add.f32 	%f687, %f686, %f685;
	sub.f32 	%f688, %f682, %f687;
	setp.lt.f32 	%p191, %f688, 0f00000000;
	selp.f32 	%f212, %f687, %f682, %p191;
	neg.f32 	%f689, %f688;
	selp.f32 	%f213, %f688, %f689, %p191;
	setp.lt.f32 	%p192, %f213, %f3;
	mov.f32 	%f1240, 0f3F800000;
	@%p192 bra 	$L__BB0_163;
	setp.gt.f32 	%p193, %f213, %f4;
	mov.f32 	%f1240, 0f7F7FFFFF;
	@%p193 bra 	$L__BB0_163;
	setp.eq.f32 	%p194, %f213, %f1;
	mul.f32 	%f691, %f213, %f5;
	selp.f32 	%f692, %f1, %f691, %p194;
	mul.f32 	%f693, %f692, 0f3FB8AA3B;
	ex2.approx.f32 	%f694, %f693;
	add.f32 	%f1240, %f694, 0f3F800000;
	setp.le.f32 	%p195, %f1240, 0f00000000;
	mov.f32 	%f1241, %f1;
	@%p195 bra 	$L__BB0_165;
$L__BB0_163:
	lg2.approx.f32 	%f696, %f1240;
	mul.f32 	%f697, %f696, 0f3F317218;
	mul.f32 	%f216, %f697, %f2;
	setp.gt.f32 	%p196, %f216, 0f7F7FFFFF;
	mov.f32 	%f1241, 0f7F7FFFFF;
	@%p196 bra 	$L__BB0_165;
	setp.lt.f32 	%p197, %f216, 0fFF7FFFFF;
	selp.f32 	%f1241, 0fFF7FFFFF, %f216, %p197;
$L__BB0_165:
	add.f32 	%f699, %f212, %f1241;
	add.s64 	%rd56, %rd54, %rd9;
	ld.global.f32 	%f700, [%rd56];
	sub.f32 	%f701, %f49, %f700;
	setp.lt.f32 	%p198, %f701, %f1;
	selp.f32 	%f702, %f1, %f701, %p198;
	add.s64 	%rd57, %rd55, %rd9;
	ld.global.f32 	%f703, [%rd57];
	add.f32 	%f704, %f703, %f702;
	sub.f32 	%f705, %f699, %f704;
	setp.lt.f32 	%p199, %f705, 0f00000000;
	selp.f32 	%f219, %f704, %f699, %p199;
	neg.f32 	%f706, %f705;
	selp.f32 	%f220, %f705, %f706, %p199;
	setp.lt.f32 	%p200, %f220, %f3;
	mov.f32 	%f1242, 0f3F800000;
	@%p200 bra 	$L__BB0_168;
	setp.gt.f32 	%p201, %f220, %f4;
	mov.f32 	%f1242, 0f7F7FFFFF;
	@%p201 bra 	$L__BB0_168;
	setp.eq.f32 	%p202, %f220, %f1;
	mul.f32 	%f708, %f220, %f5;
	selp.f32 	%f709, %f1, %f708, %p202;
	mul.f32 	%f710, %f709, 0f3FB8AA3B;
	ex2.approx.f32 	%f711, %f710;
	add.f32 	%f1242, %f711, 0f3F800000;
	setp.le.f32 	%p203, %f1242, 0f00000000;
	mov.f32 	%f1243, %f1;
	@%p203 bra 	$L__BB0_170;
$L__BB0_168:
	lg2.approx.f32 	%f713, %f1242;
	mul.f32 	%f714, %f713, 0f3F317218;
	mul.f32 	%f223, %f714, %f2;
	setp.gt.f32 	%p204, %f223, 0f7F7FFFFF;
	mov.f32 	%f1243, 0f7F7FFFFF;
	@%p204 bra 	$L__BB0_170;
	setp.lt.f32 	%p205, %f223, 0fFF7FFFFF;
	selp.f32 	%f1243, 0fFF7FFFFF, %f223, %p205;
$L__BB0_170:
	add.f32 	%f716, %f219, %f1243;
	add.s64 	%rd58, %rd56, %rd9;
	ld.global.f32 	%f717, [%rd58];
	sub.f32 	%f718, %f49, %f717;
	setp.lt.f32 	%p206, %f718, %f1;
	selp.f32 	%f719, %f1, %f718, %p206;
	add.s64 	%rd59, %rd57, %rd9;
	ld.global.f32 	%f720, [%rd59];
	add.f32 	%f721, %f720, %f719;
	sub.f32 	%f722, %f716, %f721;
	setp.lt.f32 	%p207, %f722, 0f00000000;
	selp.f32 	%f226, %f721, %f716, %p207;
	neg.f32 	%f723, %f722;
	selp.f32 	%f227, %f722, %f723, %p207;
	setp.lt.f32 	%p208, %f227, %f3;
	mov.f32 	%f1244, 0f3F800000;
	@%p208 bra 	$L__BB0_173;
	setp.gt.f32 	%p209, %f227, %f4;
	mov.f32 	%f1244, 0f7F7FFFFF;
	@%p209 bra 	$L__BB0_173;
	setp.eq.f32 	%p210, %f227, %f1;
	mul.f32 	%f725, %f227, %f5;
	selp.f32 	%f726, %f1, %f725, %p210;
	mul.f32 	%f727, %f726, 0f3FB8AA3B;
	ex2.approx.f32 	%f728, %f727;
	add.f32 	%f1244, %f728, 0f3F800000;
	setp.le.f32 	%p211, %f1244, 0f00000000;
	mov.f32 	%f1245, %f1;
	@%p211 bra 	$L__BB0_175;
$L__BB0_173:
	lg2.approx.f32 	%f730, %f1244;
	mul.f32 	%f731, %f730, 0f3F317218;
	mul.f32 	%f230, %f731, %f2;
	setp.gt.f32 	%p212, %f230, 0f7F7FFFFF;
	mov.f32 	%f1245, 0f7F7FFFFF;
	@%p212 bra 	$L__BB0_175;
	setp.lt.f32 	%p213, %f230, 0fFF7FFFFF;
	selp.f32 	%f1245, 0fFF7FFFFF, %f230, %p213;
$L__BB0_175:
	add.f32 	%f733, %f226, %f1245;
	add.s64 	%rd60, %rd58, %rd9;
	ld.global.f32 	%f734, [%rd60];
	sub.f32 	%f735, %f49, %f734;
	setp.lt.f32 	%p214, %f735, %f1;
	selp.f32 	%f736, %f1, %f735, %p214;
	add.s64 	%rd61, %rd59, %rd9;
	ld.global.f32 	%f737, [%rd61];
	add.f32 	%f738, %f737, %f736;
	sub.f32 	%f739, %f733, %f738;
	setp.lt.f32 	%p215, %f739, 0f00000000;
	selp.f32 	%f233, %f738, %f733, %p215;
	neg.f32 	%f740, %f739;
	selp.f32 	%f234, %f739, %f740, %p215;
	setp.lt.f32 	%p216, %f234, %f3;
	mov.f32 	%f1246, 0f3F800000;
	@%p216 bra 	$L__BB0_178;
	setp.gt.f32 	%p217, %f234, %f4;
	mov.f32 	%f1246, 0f7F7FFFFF;
	@%p217 bra 	$L__BB0_178;
	setp.eq.f32 	%p218, %f234, %f1;
	mul.f32 	%f742, %f234, %f5;
	selp.f32 	%f743, %f1, %f742, %p218;
	mul.f32 	%f744, %f743, 0f3FB8AA3B;
	ex2.approx.f32 	%f745, %f744;
	add.f32 	%f1246, %f745, 0f3F800000;
	setp.le.f32 	%p219, %f1246, 0f00000000;
	mov.f32 	%f1247, %f1;
	@%p219 bra 	$L__BB0_180;
$L__BB0_178:
	lg2.approx.f32 	%f747, %f1246;
	mul.f32 	%f748, %f747, 0f3F317218;
	mul.f32 	%f237, %f748, %f2;
	setp.gt.f32 	%p220, %f237, 0f7F7FFFFF;
	mov.f32 	%f1247, 0f7F7FFFFF;
	@%p220 bra 	$L__BB0_180;
	setp.lt.f32 	%p221, %f237, 0fFF7FFFFF;
	selp.f32 	%f1247, 0fFF7FFFFF, %f237, %p221;
$L__BB0_180:
	add.f32 	%f750, %f233, %f1247;
	add.s64 	%rd62, %rd60, %rd9;
	ld.global.f32 	%f751, [%rd62];
	sub.f32 	%f752, %f49, %f751;
	setp.lt.f32 	%p222, %f752, %f1;
	selp.f32 	%f753, %f1, %f752, %p222;
	add.s64 	%rd63, %rd61, %rd9;
	ld.global.f32 	%f754, [%rd63];
	add.f32 	%f755, %f754, %f753;
	sub.f32 	%f756, %f750, %f755;
	setp.lt.f32 	%p223, %f756, 0f00000000;
	selp.f32 	%f240, %f755, %f750, %p223;
	neg.f32 	%f757, %f756;
	selp.f32 	%f241, %f756, %f757, %p223;
	setp.lt.f32 	%p224, %f241, %f3;
	mov.f32 	%f1248, 0f3F800000;
	@%p224 bra 	$L__BB0_183;
	setp.gt.f32 	%p225, %f241, %f4;
	mov.f32 	%f1248, 0f7F7FFFFF;
	@%p225 bra 	$L__BB0_183;
	setp.eq.f32 	%p226, %f241, %f1;
	mul.f32 	%f759, %f241, %f5;
	selp.f32 	%f760, %f1, %f759, %p226;
	mul.f32 	%f761, %f760, 0f3FB8AA3B;
	ex2.approx.f32 	%f762, %f761;
	add.f32 	%f1248, %f762, 0f3F800000;
	setp.le.f32 	%p227, %f1248, 0f00000000;
	mov.f32 	%f1249, %f1;
	@%p227 bra 	$L__BB0_185;
$L__BB0_183:
	lg2.approx.f32 	%f764, %f1248;
	mul.f32 	%f765, %f764, 0f3F317218;
	mul.f32 	%f244, %f765, %f2;
	setp.gt.f32 	%p228, %f244, 0f7F7FFFFF;
	mov.f32 	%f1249, 0f7F7FFFFF;
	@%p228 bra 	$L__BB0_185;
	setp.lt.f32 	%p229, %f244, 0fFF7FFFFF;
	selp.f32 	%f1249, 0fFF7FFFFF, %f244, %p229;
$L__BB0_185:
	add.f32 	%f767, %f240, %f1249;
	add.s64 	%rd64, %rd62, %rd9;
	ld.global.f32 	%f768, [%rd64];
	sub.f32 	%f769, %f49, %f768;
	setp.lt.f32 	%p230, %f769, %f1;
	selp.f32 	%f770, %f1, %f769, %p230;
	add.s64 	%rd65, %rd63, %rd9;
	ld.global.f32 	%f771, [%rd65];
	add.f32 	%f772, %f771, %f770;
	sub.f32 	%f773, %f767, %f772;
	setp.lt.f32 	%p231, %f773, 0f00000000;
	selp.f32 	%f247, %f772, %f767, %p231;
	neg.f32 	%f774, %f773;
	selp.f32 	%f248, %f773, %f774, %p231;
	setp.lt.f32 	%p232, %f248, %f3;
	mov.f32 	%f1250, 0f3F800000;
	@%p232 bra 	$L__BB0_188;
	setp.gt.f32 	%p233, %f248, %f4;
	mov.f32 	%f1250, 0f7F7FFFFF;
	@%p233 bra 	$L__BB0_188;
	setp.eq.f32 	%p234, %f248, %f1;
	mul.f32 	%f776, %f248, %f5;
	selp.f32 	%f777, %f1, %f776, %p234;
	mul.f32 	%f778, %f777, 0f3FB8AA3B;
	ex2.approx.f32 	%f779, %f778;
	add.f32 	%f1250, %f779, 0f3F800000;
	setp.le.f32 	%p235, %f1250, 0f00000000;
	mov.f32 	%f1251, %f1;
	@%p235 bra 	$L__BB0_190;
$L__BB0_188:
	lg2.approx.f32 	%f781, %f1250;
	mul.f32 	%f782, %f781, 0f3F317218;
	mul.f32 	%f251, %f782, %f2;
	setp.gt.f32 	%p236, %f251, 0f7F7FFFFF;
	mov.f32 	%f1251, 0f7F7FFFFF;
	@%p236 bra 	$L__BB0_190;
	setp.lt.f32 	%p237, %f251, 0fFF7FFFFF;
	selp.f32 	%f1251, 0fFF7FFFFF, %f251, %p237;
$L__BB0_190:
	add.f32 	%f784, %f247, %f1251;
	add.s64 	%rd66, %rd64, %rd9;
	ld.global.f32 	%f785, [%rd66];
	sub.f32 	%f786, %f49, %f785;
	setp.lt.f32 	%p238, %f786, %f1;
	selp.f32 	%f787, %f1, %f786, %p238;
	add.s64 	%rd67, %rd65, %rd9;
	ld.global.f32 	%f788, [%rd67];
	add.f32 	%f789, %f788, %f787;
	sub.f32 	%f790, %f784, %f789;
	setp.lt.f32 	%p239, %f790, 0f00000000;
	selp.f32 	%f254, %f789, %f784, %p239;
	neg.f32 	%f791, %f790;
	selp.f32 	%f255, %f790, %f791, %p239;
	setp.lt.f32 	%p240, %f255, %f3;
	mov.f32 	%f1252, 0f3F800000;
	@%p240 bra 	$L__BB0_193;
	setp.gt.f32 	%p241, %f255, %f4;
	mov.f32 	%f1252, 0f7F7FFFFF;
	@%p241 bra 	$L__BB0_193;
	setp.eq.f32 	%p242, %f255, %f1;
	mul.f32 	%f793, %f255, %f5;
	selp.f32 	%f794, %f1, %f793, %p242;
	mul.f32 	%f795, %f794, 0f3FB8AA3B;
	ex2.approx.f32 	%f796, %f795;
	add.f32 	%f1252, %f796, 0f3F800000;
	setp.le.f32 	%p243, %f1252, 0f00000000;
	mov.f32 	%f1253, %f1;
	@%p243 bra 	$L__BB0_195;
$L__BB0_193:
	lg2.approx.f32 	%f798, %f1252;
	mul.f32 	%f799, %f798, 0f3F317218;
	mul.f32 	%f258, %f799, %f2;
	setp.gt.f32 	%p244, %f258, 0f7F7FFFFF;
	mov.f32 	%f1253, 0f7F7FFFFF;
	@%p244 bra 	$L__BB0_195;
	setp.lt.f32 	%p245, %f258, 0fFF7FFFFF;
	selp.f32 	%f1253, 0fFF7FFFFF, %f258, %p245;
$L__BB0_195:
	add.f32 	%f801, %f254, %f1253;
	add.s64 	%rd68, %rd66, %rd9;
	ld.global.f32 	%f802, [%rd68];
	sub.f32 	%f803, %f49, %f802;
	setp.lt.f32 	%p246, %f803, %f1;
	selp.f32 	%f804, %f1, %f803, %p246;
	add.s64 	%rd69, %rd67, %rd9;
	ld.global.f32 	%f805, [%rd69];
	add.f32 	%f806, %f805, %f804;
	sub.f32 	%f807, %f801, %f806;
	setp.lt.f32 	%p247, %f807, 0f00000000;
	selp.f32 	%f261, %f806, %f801, %p247;
	neg.f32 	%f808, %f807;
	selp.f32 	%f262, %f807, %f808, %p247;
	setp.lt.f32 	%p248, %f262, %f3;
	mov.f32 	%f1254, 0f3F800000;
	@%p248 bra 	$L__BB0_198;
	setp.gt.f32 	%p249, %f262, %f4;
	mov.f32 	%f1254, 0f7F7FFFFF;
	@%p249 bra 	$L__BB0_198;
	setp.eq.f32 	%p250, %f262, %f1;
	mul.f32 	%f810, %f262, %f5;
	selp.f32 	%f811, %f1, %f810, %p250;
	mul.f32 	%f812, %f811, 0f3FB8AA3B;
	ex2.approx.f32 	%f813, %f812;
	add.f32 	%f1254, %f813, 0f3F800000;
	setp.le.f32 	%p251, %f1254, 0f00000000;
	mov.f32 	%f1255, %f1;
	@%p251 bra 	$L__BB0_200;
$L__BB0_198:
	lg2.approx.f32 	%f815, %f1254;
	mul.f32 	%f816, %f815, 0f3F317218;
	mul.f32 	%f265, %f816, %f2;
	setp.gt.f32 	%p252, %f265, 0f7F7FFFFF;
	mov.f32 	%f1255, 0f7F7FFFFF;
	@%p252 bra 	$L__BB0_200;
	setp.lt.f32 	%p253, %f265, 0fFF7FFFFF;
	selp.f32 	%f1255, 0fFF7FFFFF, %f265, %p253;
$L__BB0_200:
	add.f32 	%f818, %f261, %f1255;
	add.s64 	%rd77, %rd68, %rd9;
	ld.global.f32 	%f819, [%rd77];
	sub.f32 	%f820, %f49, %f819;
	setp.lt.f32 	%p254, %f820, %f1;
	selp.f32 	%f821, %f1, %f820, %p254;
	add.s64 	%rd78, %rd69, %rd9;
	ld.global.f32 	%f822, [%rd78];
	add.f32 	%f823, %f822, %f821;
	sub.f32 	%f824, %f818, %f823;
	setp.lt.f32 	%p255, %f824, 0f00000000;
	selp.f32 	%f268, %f823, %f818, %p255;
	neg.f32 	%f825, %f824;
	selp.f32 	%f269, %f824, %f825, %p255;
	setp.lt.f32 	%p256, %f269, %f3;
	mov.f32 	%f1256, 0f3F800000;
	@%p256 bra 	$L__BB0_203;
	setp.gt.f32 	%p257, %f269, %f4;
	mov.f32 	%f1256, 0f7F7FFFFF;
	@%p257 bra 	$L__BB0_203;
	setp.eq.f32 	%p258, %f269, %f1;
	mul.f32 	%f827, %f269, %f5;
	selp.f32 	%f828, %f1, %f827, %p258;
	mul.f32 	%f829, %f828, 0f3FB8AA3B;
	ex2.approx.f32 	%f830, %f829;
	add.f32 	%f1256, %f830, 0f3F800000;
	setp.le.f32 	%p259, %f1256, 0f00000000;
	mov.f32 	%f1257, %f1;
	@%p259 bra 	$L__BB0_205;
$L__BB0_203:
	lg2.approx.f32 	%f832, %f1256;
	mul.f32 	%f833, %f832, 0f3F317218;
	mul.f32 	%f272, %f833, %f2;
	setp.gt.f32 	%p260, %f272, 0f7F7FFFFF;
	mov.f32 	%f1257, 0f7F7FFFFF;
	@%p260 bra 	$L__BB0_205;
	setp.lt.f32 	%p261, %f272, 0fFF7FFFFF;
	selp.f32 	%f1257, 0fFF7FFFFF, %f272, %p261;
$L__BB0_205:
	add.f32 	%f1263, %f268, %f1257;
	add.s32 	%r299, %r299, 32;
	setp.ne.s32 	%p262, %r299, %r301;
	@%p262 bra 	$L__BB0_45;
$L__BB0_206:
	setp.eq.s32 	%p263, %r148, 0;
	@%p263 bra 	$L__BB0_214;
	setp.neu.f32 	%p264, %f1, 0f00000000;
	mul.f32 	%f834, %f2, 0f00000000;
	selp.f32 	%f278, %f834, 0f00000000, %p264;
	mov.b32 	%r302, 0;
$L__BB0_208:
	.pragma "nounroll";
	mad.lo.s32 	%r165, %r2, %r301, %r1;
	mul.wide.s32 	%rd79, %r165, 4;
	add.s64 	%rd80, %rd5, %rd79;
	ld.global.f32 	%f836, [%rd80];
	sub.f32 	%f837, %f278, %f836;
	setp.lt.f32 	%p265, %f837, %f1;
	selp.f32 	%f838, %f1, %f837, %p265;
	add.s64 	%rd81, %rd4, %rd79;
	ld.global.f32 	%f839, [%rd81];
	add.f32 	%f840, %f839, %f838;
	sub.f32 	%f841, %f1263, %f840;
	setp.lt.f32 	%p266, %f841, 0f00000000;
	selp.f32 	%f280, %f840, %f1263, %p266;
	neg.f32 	%f842, %f841;
	selp.f32 	%f281, %f841, %f842, %p266;
	setp.lt.f32 	%p267, %f281, %f3;
	mov.f32 	%f1261, 0f3F800000;
	@%p267 bra 	$L__BB0_211;
	setp.gt.f32 	%p268, %f281, %f4;
	mov.f32 	%f1261, 0f7F7FFFFF;
	@%p268 bra 	$L__BB0_211;
	setp.eq.f32 	%p269, %f281, %f1;
	mul.f32 	%f844, %f281, %f5;
	selp.f32 	%f845, %f1, %f844, %p269;
	mul.f32 	%f846, %f845, 0f3FB8AA3B;
	ex2.approx.f32 	%f847, %f846;
	add.f32 	%f1261, %f847, 0f3F800000;
	setp.le.f32 	%p270, %f1261, 0f00000000;
	mov.f32 	%f1262, %f1;
	@%p270 bra 	$L__BB0_213;
$L__BB0_211:
	lg2.approx.f32 	%f849, %f1261;
	mul.f32 	%f850, %f849, 0f3F317218;
	mul.f32 	%f284, %f850, %f2;
	setp.gt.f32 	%p271, %f284, 0f7F7FFFFF;
	mov.f32 	%f1262, 0f7F7FFFFF;
	@%p271 bra 	$L__BB0_213;
	setp.lt.f32 	%p272, %f284, 0fFF7FFFFF;
	selp.f32 	%f1262, 0fFF7FFFFF, %f284, %p272;
$L__BB0_213:
	add.f32 	%f1263, %f280, %f1262;
	add.s32 	%r301, %r301, 1;
	add.s32 	%r302, %r302, 1;
	setp.ne.s32 	%p273, %r302, %r148;
	@%p273 bra 	$L__BB0_208;
$L__BB0_214:
	cvta.to.global.u64 	%rd259, %rd70;
	mul.wide.s32 	%rd260, %r1, 4;
	add.s64 	%rd261, %rd259, %rd260;
	st.global.f32 	[%rd261], %f1263;
$L__BB0_215:
	ret;

}


// ===== COMPILED SASS (sm_100) =====

	.target	sm_100

	.elftype	@"ET_EXEC"


//--------------------- .note.nv.tkinfo           --------------------------
	.section	.note.nv.tkinfo,"",@"SHT_NOTE"
	.sectionflags	@"SHF_NOTE_NV_TKINFO"
	.tkinfo
        /*0018*/ 	.word	0x00000002
        /*0030*/ 	.string	""
        /*0030*/ 	.string	"ptxas"
        /*0030*/ 	.string	"Cuda compilation tools, release 13.0, V13.0.88"
        /*0030*/ 	.string	"Build cuda_13.0.r13.0/compiler.36424714_0"
        /*0030*/ 	.string	"-arch sm_100 -m 64 "



//--------------------- .note.nv.cuinfo           --------------------------
	.section	.note.nv.cuinfo,"",@"SHT_NOTE"
	.sectionflags	@"SHF_NOTE_NV_CUINFO"
        /*0018*/ 	.short	0x0002
        /*001a*/ 	.short	0x0064
        /*001c*/ 	.short	0x0082
	.zero		2


//--------------------- .nv.info                  --------------------------
	.section	.nv.info,"",@"SHT_CUDA_INFO"
	.align	4


	//----- nvinfo : EIATTR_REGCOUNT
	.align		4
        /*0000*/ 	.byte	0x04, 0x2f
        /*0002*/ 	.short	(.L_9 - .L_8)
	.align		4
.L_8:
        /*0004*/ 	.word	index@(computeScore)
        /*0008*/ 	.word	0x00000048


	//----- nvinfo : EIATTR_FRAME_SIZE
	.align		4
.L_9:
        /*000c*/ 	.byte	0x04, 0x11
        /*000e*/ 	.short	(.L_11 - .L_10)
	.align		4
.L_10:
        /*0010*/ 	.word	index@(computeScore)
        /*0014*/ 	.word	0x00000000


	//----- nvinfo : EIATTR_MIN_STACK_SIZE
	.align		4
.L_11:
        /*0018*/ 	.byte	0x04, 0x12
        /*001a*/ 	.short	(.L_13 - .L_12)
	.align		4
.L_12:
        /*001c*/ 	.word	index@(computeScore)
        /*0020*/ 	.word	0x00000000
.L_13:


//--------------------- .nv.compat                --------------------------
	.section	.nv.compat,"",@"SHT_CUDA_COMPAT_INFO"
	.align	4
        /*0000*/ 	.byte	0x02, 0x09, 0x00, 0x00, 0x02, 0x02, 0x01, 0x00, 0x02, 0x05, 0x05, 0x00, 0x03, 0x07, 0x01, 0x01
        /*0010*/ 	.byte	0x02, 0x03, 0x00, 0x00, 0x02, 0x06, 0x01, 0x00, 0x04, 0x0b, 0x08, 0x00, 0x01, 0x00, 0x00, 0x00
        /*0020*/ 	.byte	0x00, 0x00, 0x00, 0x00


//--------------------- .nv.info.computeScore     --------------------------
	.section	.nv.info.computeScore,"",@"SHT_CUDA_INFO"
	.sectionflags	@""
	.align	4


	//----- nvinfo : EIATTR_CUDA_API_VERSION
	.align		4
        /*0000*/ 	.byte	0x04, 0x37
        /*0002*/ 	.short	(.L_15 - .L_14)
.L_14:
        /*0004*/ 	.word	0x00000082


	//----- nvinfo : EIATTR_KPARAM_INFO
	.align		4
.L_15:
        /*0008*/ 	.byte	0x04, 0x17
        /*000a*/ 	.short	(.L_17 - .L_16)
.L_16:
        /*000c*/ 	.word	0x00000000
        /*0010*/ 	.short	0x0005
        /*0012*/ 	.short	0x0028
        /*0014*/ 	.byte	0x00, 0xf5, 0x21, 0x00


	//----- nvinfo : EIATTR_KPARAM_INFO
	.align		4
.L_17:
        /*0018*/ 	.byte	0x04, 0x17
        /*001a*/ 	.short	(.L_19 - .L_18)
.L_18:
        /*001c*/ 	.word	0x00000000
        /*0020*/ 	.short	0x0004
        /*0022*/ 	.short	0x0020
        /*0024*/ 	.byte	0x00, 0xf5, 0x21, 0x00


	//----- nvinfo : EIATTR_KPARAM_INFO
	.align		4
.L_19:
        /*0028*/ 	.byte	0x04, 0x17
        /*002a*/ 	.short	(.L_21 - .L_20)
.L_20:
        /*002c*/ 	.word	0x00000000
        /*0030*/ 	.short	0x0003
        /*0032*/ 	.short	0x0018
        /*0034*/ 	.byte	0x00, 0xf5, 0x21, 0x00


	//----- nvinfo : EIATTR_KPARAM_INFO
	.align		4
.L_21:
        /*0038*/ 	.byte	0x04, 0x17
        /*003a*/ 	.short	(.L_23 - .L_22)
.L_22:
        /*003c*/ 	.word	0x00000000
        /*0040*/ 	.short	0x0002
        /*0042*/ 	.short	0x0010
        /*0044*/ 	.byte	0x00, 0xf5, 0x21, 0x00


	//----- nvinfo : EIATTR_KPARAM_INFO
	.align		4
.L_23:
        /*0048*/ 	.byte	0x04, 0x17
        /*004a*/ 	.short	(.L_25 - .L_24)
.L_24:
        /*004c*/ 	.word	0x00000000
        /*0050*/ 	.short	0x0001
        /*0052*/ 	.short	0x0008
        /*0054*/ 	.byte	0x00, 0xf5, 0x21, 0x00


	//----- nvinfo : EIATTR_KPARAM_INFO
	.align		4
.L_25:
        /*0058*/ 	.byte	0x04, 0x17
        /*005a*/ 	.short	(.L_27 - .L_26)
.L_26:
        /*005c*/ 	.word	0x00000000
        /*0060*/ 	.short	0x0000
        /*0062*/ 	.short	0x0000
        /*0064*/ 	.byte	0x00, 0xf5, 0x21, 0x00


	//----- nvinfo : EIATTR_SPARSE_MMA_MASK
	.align		4
.L_27:
        /*0068*/ 	.byte	0x03, 0x50
        /*006a*/ 	.short	0x0000


	//----- nvinfo : EIATTR_MAXREG_COUNT
	.align		4
        /*006c*/ 	.byte	0x03, 0x1b
        /*006e*/ 	.short	0x00ff


	//----- nvinfo : EIATTR_MERCURY_ISA_VERSION
	.align		4
        /*0070*/ 	.byte	0x03, 0x5f
        /*0072*/ 	.short	0x0101


	//----- nvinfo : EIATTR_VRC_CTA_INIT_COUNT
	.align		4
        /*0074*/ 	.byte	0x02, 0x4a
	.zero		1
	.zero		1


	//----- nvinfo : EIATTR_EXIT_INSTR_OFFSETS
	.align		4
        /*0078*/ 	.byte	0x04, 0x1c
        /*007a*/ 	.short	(.L_29 - .L_28)


	//   ....[0]....
.L_28:
        /*007c*/ 	.word	0x00000070


	//   ....[1]....
        /*0080*/ 	.word	0x000090e0


	//----- nvinfo : EIATTR_CRS_STACK_SIZE
	.align		4
.L_29:
        /*0084*/ 	.byte	0x04, 0x1e
        /*0086*/ 	.short	(.L_31 - .L_30)
.L_30:
        /*0088*/ 	.word	0x00000000


	//----- nvinfo : EIATTR_CBANK_PARAM_SIZE
	.align		4
.L_31:
        /*008c*/ 	.byte	0x03, 0x19
        /*008e*/ 	.short	0x0030


	//----- nvinfo : EIATTR_PARAM_CBANK
	.align		4
        /*0090*/ 	.byte	0x04, 0x0a
        /*0092*/ 	.short	(.L_33 - .L_32)
	.align		4
.L_32:
        /*0094*/ 	.word	index@(.nv.constant0.computeScore)
        /*0098*/ 	.short	0x0380
        /*009a*/ 	.short	0x0030


	//----- nvinfo : EIATTR_SW_WAR
	.align		4
.L_33:
        /*009c*/ 	.byte	0x04, 0x36
        /*009e*/ 	.short	(.L_35 - .L_34)
.L_34:
        /*00a0*/ 	.word	0x00000008
.L_35:


//--------------------- .nv.callgraph             --------------------------
	.section	.nv.callgraph,"",@"SHT_CUDA_CALLGRAPH"
	.align	4
	.sectionentsize	8
	.align		4
        /*0000*/ 	.word	0x00000000
	.align		4
        /*0004*/ 	.word	0xffffffff
	.align		4
        /*0008*/ 	.word	0x00000000
	.align		4
        /*000c*/ 	.word	0xfffffffe
	.align		4
        /*0010*/ 	.word	0x00000000
	.align		4
        /*0014*/ 	.word	0xfffffffd
	.align		4
        /*0018*/ 	.word	0x00000000
	.align		4
        /*001c*/ 	.word	0xfffffffc


//--------------------- .nv.constant3             --------------------------
	.section	.nv.constant3,"a",@progbits
	.align	4
.nv.constant3:
	.type		logZero,@object
	.size		logZero,(maxLogValue - logZero)
logZero:
        /*0000*/ 	.byte	0xff, 0xff, 0x7f, 0xff
	.type		maxLogValue,@object
	.size		maxLogValue,(minLogValue - maxLogValue)
maxLogValue:
        /*0004*/ 	.byte	0x59, 0x95, 0xd8, 0x4a
	.type		minLogValue,@object
	.size		minLogValue,(naturalLogBase - minLogValue)
minLogValue:
        /*0008*/ 	.byte	0xa4, 0x28, 0xe3, 0xca
	.type		naturalLogBase,@object
	.size		naturalLogBase,(inverseNaturalLogBase - naturalLogBase)
naturalLogBase:
        /*000c*/ 	.byte	0x51, 0xbd, 0xd1, 0x38
	.type		inverseNaturalLogBase,@object
	.size		inverseNaturalLogBase,(comp_size - inverseNaturalLogBase)
inverseNaturalLogBase:
        /*0010*/ 	.byte	0x5d, 0x3b, 0x1c, 0x46
	.type		comp_size,@object
	.size		comp_size,(feat_size - comp_size)
comp_size:
        /*0014*/ 	.byte	0x20, 0x00, 0x00, 0x00
	.type		feat_size,@object
	.size		feat_size,(senone_size - feat_size)
feat_size:
        /*0018*/ 	.byte	0x1d, 0x00, 0x00, 0x00
	.type		senone_size,@object
	.size		senone_size,(.L_7 - senone_size)
senone_size:
        /*001c*/ 	.byte	0x00, 0x14, 0x00, 0x00
.L_7:


//--------------------- .text.computeScore        --------------------------
	.section	.text.computeScore,"ax",@progbits
	.align	128
        .global         computeScore
        .type           computeScore,@function
        .size           computeScore,(.L_x_114 - computeScore)
        .other          computeScore,@"STO_CUDA_ENTRY STV_DEFAULT"
computeScore:
.text.computeScore:
[----:B------:R-:W-:Y:S01]  /*0000*/  LDC R1, c[0x0][0x37c] ;  /* 0x0000df00ff017b82 */ /* 0x000fe20000000800 */
[----:B------:R-:W0:Y:S07]  /*0010*/  S2R R3, SR_TID.X ;  /* 0x0000000000037919 */ /* 0x000e2e0000002100 */
[----:B------:R-:W0:Y:S01]  /*0020*/  S2UR UR4, SR_CTAID.X ;  /* 0x00000000000479c3 */ /* 0x000e220000002500 */
[----:B------:R-:W1:Y:S07]  /*0030*/  LDCU UR12, c[0x3][0x1c] ;  /* 0x00c00380ff0c77ac */ /* 0x000e6e0008000800 */
[----:B------:R-:W0:Y:S02]  /*0040*/  LDC R0, c[0x0][0x360] ;  /* 0x0000d800ff007b82 */ /* 0x000e240000000800 */
[----:B0-----:R-:W-:-:S05]  /*0050*/  IMAD R0, R0, UR4, R3 ;  /* 0x0000000400007c24 */ /* 0x001fca000f8e0203 */
[----:B-1----:R-:W-:-:S13]  /*0060*/  ISETP.GE.AND P0, PT, R0, UR12, PT ;  /* 0x0000000c00007c0c */ /* 0x002fda000bf06270 */
[----:B------:R-:W-:Y:S05]  /*0070*/  @P0 EXIT ;  /* 0x000000000000094d */ /* 0x000fea0003800000 */
[----:B------:R-:W0:Y:S01]  /*0080*/  LDC R8, c[0x3][0x14] ;  /* 0x00c00500ff087b82 */ /* 0x000e220000000800 */
[----:B------:R-:W1:Y:S01]  /*0090*/  LDCU UR5, c[0x3][URZ] ;  /* 0x00c00000ff0577ac */ /* 0x000e620008000800 */
[----:B------:R-:W2:Y:S01]  /*00a0*/  LDCU.64 UR10, c[0x0][0x358] ;  /* 0x00006b00ff0a77ac */ /* 0x000ea20008000a00 */
[----:B-1----:R-:W-:Y:S02]  /*00b0*/  MOV R2, UR5 ;  /* 0x0000000500027c02 */ /* 0x002fe40008000f00 */
[----:B0-----:R-:W-:-:S13]  /*00c0*/  ISETP.GE.AND P0, PT, R8, 0x1, PT ;  /* 0x000000010800780c */ /* 0x001fda0003f06270 */
[----:B--2---:R-:W-:Y:S05]  /*00d0*/  @!P0 BRA `(.L_x_0) ;  /* 0x0000008c00f48947 */ /* 0x004fea0003800000 */
[----:B------:R-:W0:Y:S02]  /*00e0*/  LDCU UR4, c[0x3][0x18] ;  /* 0x00c00300ff0477ac */ /* 0x000e240008000800 */
[----:B0-----:R-:W-:-:S09]  /*00f0*/  UISETP.GE.AND UP0, UPT, UR4, 0x1, UPT ;  /* 0x000000010400788c */ /* 0x001fd2000bf06270 */
[----:B------:R-:W-:Y:S05]  /*0100*/  BRA.U !UP0, `(.L_x_1) ;  /* 0x0000003108887547 */ /* 0x000fea000b800000 */
[----:B------:R-:W-:Y:S01]  /*0110*/  IMAD R3, R8, UR12, RZ ;  /* 0x0000000c08037c24 */ /* 0x000fe2000f8e02ff */
[----:B------:R-:W-:Y:S01]  /*0120*/  MOV R2, UR5 ;  /* 0x0000000500027c02 */ /* 0x000fe20008000f00 */
[----:B------:R-:W-:-:S06]  /*0130*/  UMOV UR4, URZ ;  /* 0x000000ff00047c82 */ /* 0x000fcc0008000000 */
.L_x_10:
[----:B------:R-:W0:Y:S01]  /*0140*/  LDCU UR5, c[0x3][0x18] ;  /* 0x00c00300ff0577ac */ /* 0x000e220008000800 */
[----:B------:R-:W-:Y:S01]  /*0150*/  HFMA2 R5, -RZ, RZ, 0, 0 ;  /* 0x00000000ff057431 */ /* 0x000fe200000001ff */
[----:B0-----:R-:W-:-:S03]  /*0160*/  UISETP.GE.U32.AND UP0, UPT, UR5, 0x1d, UPT ;  /* 0x0000001d0500788c */ /* 0x001fc6000bf06070 */
[----:B------:R-:W-:-:S06]  /*0170*/  UMOV UR5, URZ ;  /* 0x000000ff00057c82 */ /* 0x000fcc0008000000 */
[----:B------:R-:W-:Y:S05]  /*0180*/  BRA.U !UP0, `(.L_x_2) ;  /* 0x0000001508707547 */ /* 0x000fea000b800000 */
[----:B------:R-:W0:Y:S01]  /*0190*/  LDCU UR8, c[0x3][0x18] ;  /* 0x00c00300ff0877ac */ /* 0x000e220008000800 */
[----:B------:R-:W1:Y:S01]  /*01a0*/  LDC R33, c[0x3][0x1c] ;  /* 0x00c00700ff217b82 */ /* 0x000e620000000800 */
[----:B------:R-:W-:Y:S01]  /*01b0*/  MOV R5, RZ ;  /* 0x000000ff00057202 */ /* 0x000fe20000000f00 */
[----:B------:R-:W2:Y:S01]  /*01c0*/  LDCU UR5, c[0x3][0x14] ;  /* 0x00c00280ff0577ac */ /* 0x000ea20008000800 */
[----:B------:R-:W-:Y:S01]  /*01d0*/  MOV R38, RZ ;  /* 0x000000ff00267202 */ /* 0x000fe20000000f00 */
[----:B0-----:R-:W-:-:S04]  /*01e0*/  UIADD3 UR9, UPT, UPT, UR8, -0x1, URZ ;  /* 0xffffffff08097890 */ /* 0x001fc8000fffe0ff */
[----:B------:R-:W-:Y:S02]  /*01f0*/  UIMAD.WIDE.U32 UR6, UR9, -0x72c234f7, URZ ;  /* 0x8d3dcb09090678a5 */ /* 0x000fe4000f8e00ff */
[----:B--2---:R-:W-:Y:S02]  /*0200*/  UIADD3 UR13, UPT, UPT, UR4, UR5, URZ ;  /* 0x00000005040d7290 */ /* 0x004fe4000fffe0ff */
[C-C-:B-1----:R-:W-:Y:S01]  /*0210*/  IMAD R6, R33.reuse, UR4, R0.reuse ;  /* 0x0000000421067c24 */ /* 0x142fe2000f8e0200 */
[----:B------:R-:W-:Y:S02]  /*0220*/  USHF.R.U32.HI UR7, URZ, 0x4, UR7 ;  /* 0x00000004ff077899 */ /* 0x000fe40008011607 */
[----:B------:R-:W-:Y:S02]  /*0230*/  ULEA UR14, UR5, UR4, 0x1 ;  /* 0x00000004050e7291 */ /* 0x000fe4000f8e08ff */
[----:B------:R-:W-:Y:S01]  /*0240*/  UIMAD UR7, UR7, -0x1d, UR9 ;  /* 0xffffffe3070778a4 */ /* 0x000fe2000f8e0209 */
[----:B------:R-:W-:Y:S01]  /*0250*/  IMAD R4, R33, UR13, R0 ;  /* 0x0000000d21047c24 */ /* 0x000fe2000f8e0200 */
[----:B------:R-:W-:-:S02]  /*0260*/  UIMAD UR15, UR5, 0x3, UR4 ;  /* 0x00000003050f78a4 */ /* 0x000fc4000f8e0204 */
[----:B------:R-:W-:Y:S01]  /*0270*/  UIADD3 UR7, UPT, UPT, UR7, 0x1, URZ ;  /* 0x0000000107077890 */ /* 0x000fe2000fffe0ff */
[C-C-:B------:R-:W-:Y:S01]  /*0280*/  IMAD R7, R33.reuse, UR14, R0.reuse ;  /* 0x0000000e21077c24 */ /* 0x140fe2000f8e0200 */
[----:B------:R-:W-:Y:S02]  /*0290*/  ULEA UR16, UR5, UR4, 0x2 ;  /* 0x0000000405107291 */ /* 0x000fe4000f8e10ff */
[----:B------:R-:W-:Y:S01]  /*02a0*/  UIMAD UR17, UR5, 0x5, UR4 ;  /* 0x00000005051178a4 */ /* 0x000fe2000f8e0204 */
[C-C-:B------:R-:W-:Y:S01]  /*02b0*/  IMAD R8, R33.reuse, UR15, R0.reuse ;  /* 0x0000000f21087c24 */ /* 0x140fe2000f8e0200 */
[----:B------:R-:W-:Y:S02]  /*02c0*/  UIMAD UR18, UR5, 0x6, UR4 ;  /* 0x00000006051278a4 */ /* 0x000fe4000f8e0204 */
[----:B------:R-:W-:Y:S01]  /*02d0*/  UIMAD UR19, UR5, 0x7, UR4 ;  /* 0x00000007051378a4 */ /* 0x000fe2000f8e0204 */
[C-C-:B------:R-:W-:Y:S01]  /*02e0*/  IMAD R9, R33.reuse, UR16, R0.reuse ;  /* 0x0000001021097c24 */ /* 0x140fe2000f8e0200 */
[----:B------:R-:W-:Y:S01]  /*02f0*/  ULEA UR20, UR5, UR4, 0x3 ;  /* 0x0000000405147291 */ /* 0x000fe2000f8e18ff */
[C-C-:B------:R-:W-:Y:S01]  /*0300*/  IMAD R10, R33.reuse, UR17, R0.reuse ;  /* 0x00000011210a7c24 */ /* 0x140fe2000f8e0200 */
[----:B------:R-:W-:Y:S01]  /*0310*/  UIMAD UR21, UR5, 0x9, UR4 ;  /* 0x00000009051578a4 */ /* 0x000fe2000f8e0204 */
        /* <DEDUP_REMOVED lines=39> */
[----:B------:R-:W-:Y:S01]  /*0590*/  UISETP.NE.AND UP0, UPT, UR7, 0x1d, UPT ;  /* 0x0000001d0700788c */ /* 0x000fe2000bf05270 */
[----:B------:R-:W-:-:S02]  /*05a0*/  IMAD R31, R33, UR38, R0 ;  /* 0x00000026211f7c24 */ /* 0x000fc4000f8e0200 */
[C-C-:B------:R-:W-:Y:S01]  /*05b0*/  IMAD R32, R33.reuse, UR39, R0.reuse ;  /* 0x0000002721207c24 */ /* 0x140fe2000f8e0200 */
[----:B------:R-:W-:Y:S01]  /*05c0*/  USEL UR6, UR7, URZ, UP0 ;  /* 0x000000ff07067287 */ /* 0x000fe20008000000 */
[----:B------:R-:W-:-:S03]  /*05d0*/  IMAD R33, R33, UR5, R0 ;  /* 0x0000000521217c24 */ /* 0x000fc6000f8e0200 */
[----:B------:R-:W-:-:S12]  /*05e0*/  UIADD3 UR6, UPT, UPT, UR6, -UR8, URZ ;  /* 0x8000000806067290 */ /* 0x000fd8000fffe0ff */
.L_x_3:
[----:B------:R-:W0:Y:S02]  /*05f0*/  LDC.64 R34, c[0x0][0x388] ;  /* 0x0000e200ff227b82 */ /* 0x000e240000000a00 */
[----:B0-----:R-:W-:-:S04]  /*0600*/  IMAD.WIDE R36, R8, 0x4, R34 ;  /* 0x0000000408247825 */ /* 0x001fc800078e0222 */
[--C-:B------:R-:W-:Y:S01]  /*0610*/  IMAD.WIDE R42, R4, 0x4, R34.reuse ;  /* 0x00000004042a7825 */ /* 0x100fe200078e0222 */
[----:B------:R0:W2:Y:S03]  /*0620*/  LDG.E R63, desc[UR10][R36.64] ;  /* 0x0000000a243f7981 */ /* 0x0000a6000c1e1900 */
[--C-:B------:R-:W-:Y:S01]  /*0630*/  IMAD.WIDE R48, R9, 0x4, R34.reuse ;  /* 0x0000000409307825 */ /* 0x100fe200078e0222 */
[----:B------:R1:W3:Y:S03]  /*0640*/  LDG.E R40, desc[UR10][R42.64] ;  /* 0x0000000a2a287981 */ /* 0x0002e6000c1e1900 */
[--C-:B------:R-:W-:Y:S01]  /*0650*/  IMAD.WIDE R52, R15, 0x4, R34.reuse ;  /* 0x000000040f347825 */ /* 0x100fe200078e0222 */
[----:B------:R4:W5:Y:S03]  /*0660*/  LDG.E R62, desc[UR10][R48.64] ;  /* 0x0000000a303e7981 */ /* 0x000966000c1e1900 */
[--C-:B0-----:R-:W-:Y:S01]  /*0670*/  IMAD.WIDE R36, R12, 0x4, R34.reuse ;  /* 0x000000040c247825 */ /* 0x101fe200078e0222 */
[----:B------:R-:W5:Y:S03]  /*0680*/  LDG.E R55, desc[UR10][R52.64] ;  /* 0x0000000a34377981 */ /* 0x000f66000c1e1900 */
[--C-:B-1----:R-:W-:Y:S01]  /*0690*/  IMAD.WIDE R42, R13, 0x4, R34.reuse ;  /* 0x000000040d2a7825 */ /* 0x102fe200078e0222 */
[----:B------:R0:W5:Y:S03]  /*06a0*/  LDG.E R60, desc[UR10][R36.64] ;  /* 0x0000000a243c7981 */ /* 0x000166000c1e1900 */
[----:B----4-:R-:W-:-:S02]  /*06b0*/  IMAD.WIDE R48, R16, 0x4, R34 ;  /* 0x0000000410307825 */ /* 0x010fc400078e0222 */
[----:B------:R-:W4:Y:S02]  /*06c0*/  LDG.E R42, desc[UR10][R42.64] ;  /* 0x0000000a2a2a7981 */ /* 0x000f24000c1e1900 */
[--C-:B------:R-:W-:Y:S02]  /*06d0*/  IMAD.WIDE R46, R10, 0x4, R34.reuse ;  /* 0x000000040a2e7825 */ /* 0x100fe400078e0222 */
[----:B------:R1:W4:Y:S02]  /*06e0*/  LDG.E R59, desc[UR10][R48.64] ;  /* 0x0000000a303b7981 */ /* 0x000324000c1e1900 */
[--C-:B0-----:R-:W-:Y:S02]  /*06f0*/  IMAD.WIDE R36, R18, 0x4, R34.reuse ;  /* 0x0000000412247825 */ /* 0x101fe400078e0222 */
[----:B------:R-:W5:Y:S02]  /*0700*/  LDG.E R61, desc[UR10][R46.64] ;  /* 0x0000000a2e3d7981 */ /* 0x000f64000c1e1900 */
[----:B------:R-:W-:-:S02]  /*0710*/  IMAD.WIDE R44, R11, 0x4, R34 ;  /* 0x000000040b2c7825 */ /* 0x000fc400078e0222 */
[----:B------:R0:W4:Y:S02]  /*0720*/  LDG.E R43, desc[UR10][R36.64] ;  /* 0x0000000a242b7981 */ /* 0x000124000c1e1900 */
[--C-:B-1----:R-:W-:Y:S02]  /*0730*/  IMAD.WIDE R48, R21, 0x4, R34.reuse ;  /* 0x0000000415307825 */ /* 0x102fe400078e0222 */
[----:B------:R-:W4:Y:S02]  /*0740*/  LDG.E R45, desc[UR10][R44.64] ;  /* 0x0000000a2c2d7981 */ /* 0x000f24000c1e1900 */
[--C-:B------:R-:W-:Y:S02]  /*0750*/  IMAD.WIDE R52, R20, 0x4, R34.reuse ;  /* 0x0000000414347825 */ /* 0x100fe400078e0222 */
[----:B------:R-:W4:Y:S02]  /*0760*/  LDG.E R39, desc[UR10][R48.64] ;  /* 0x0000000a30277981 */ /* 0x000f24000c1e1900 */
[----:B0-----:R-:W-:-:S02]  /*0770*/  IMAD.WIDE R36, R23, 0x4, R34 ;  /* 0x0000000417247825 */ /* 0x001fc400078e0222 */
[----:B------:R-:W4:Y:S02]  /*0780*/  LDG.E R53, desc[UR10][R52.64] ;  /* 0x0000000a34357981 */ /* 0x000f24000c1e1900 */
[--C-:B------:R-:W-:Y:S02]  /*0790*/  IMAD.WIDE R64, R7, 0x4, R34.reuse ;  /* 0x0000000407407825 */ /* 0x100fe400078e0222 */
[----:B------:R0:W4:Y:S02]  /*07a0*/  LDG.E R49, desc[UR10][R36.64] ;  /* 0x0000000a24317981 */ /* 0x000124000c1e1900 */
[--C-:B------:R-:W-:Y:S02]  /*07b0*/  IMAD.WIDE R46, R17, 0x4, R34.reuse ;  /* 0x00000004112e7825 */ /* 0x100fe400078e0222 */
[----:B------:R-:W5:Y:S02]  /*07c0*/  LDG.E R64, desc[UR10][R64.64] ;  /* 0x0000000a40407981 */ /* 0x000f64000c1e1900 */
[----:B------:R-:W-:-:S02]  /*07d0*/  IMAD.WIDE R50, R6, 0x4, R34 ;  /* 0x0000000406327825 */ /* 0x000fc400078e0222 */
[----:B------:R1:W4:Y:S02]  /*07e0*/  LDG.E R58, desc[UR10][R46.64] ;  /* 0x0000000a2e3a7981 */ /* 0x000324000c1e1900 */
[--C-:B0-----:R-:W-:Y:S02]  /*07f0*/  IMAD.WIDE R36, R26, 0x4, R34.reuse ;  /* 0x000000041a247825 */ /* 0x101fe400078e0222 */
[----:B------:R-:W2:Y:S04]  /*0800*/  LDG.E R41, desc[UR10][R50.64] ;  /* 0x0000000a32297981 */ /* 0x000ea8000c1e1900 */
[----:B------:R0:W4:Y:S01]  /*0810*/  LDG.E R52, desc[UR10][R36.64] ;  /* 0x0000000a24347981 */ /* 0x000122000c1e1900 */
[----:B-1----:R-:W-:-:S06]  /*0820*/  IMAD.WIDE R46, R22, 0x4, R34 ;  /* 0x00000004162e7825 */ /* 0x002fcc00078e0222 */
[----:B------:R-:W4:Y:S01]  /*0830*/  LDG.E R47, desc[UR10][R46.64] ;  /* 0x0000000a2e2f7981 */ /* 0x000f22000c1e1900 */
[----:B0-----:R-:W-:-:S05]  /*0840*/  IMAD.WIDE R36, R28, 0x4, R34 ;  /* 0x000000041c247825 */ /* 0x001fca00078e0222 */
[----:B------:R0:W4:Y:S02]  /*0850*/  LDG.E R48, desc[UR10][R36.64] ;  /* 0x0000000a24307981 */ /* 0x000124000c1e1900 */
[----:B0-----:R-:W-:-:S05]  /*0860*/  IMAD.WIDE R36, R29, 0x4, R34 ;  /* 0x000000041d247825 */ /* 0x001fca00078e0222 */
[----:B------:R0:W4:Y:S01]  /*0870*/  LDG.E R46, desc[UR10][R36.64] ;  /* 0x0000000a242e7981 */ /* 0x000122000c1e1900 */
[----:B------:R-:W-:-:S04]  /*0880*/  IMAD.WIDE R66, R25, 0x4, R34 ;  /* 0x0000000419427825 */ /* 0x000fc800078e0222 */
[--C-:B------:R-:W-:Y:S01]  /*0890*/  IMAD.WIDE R50, R14, 0x4, R34.reuse ;  /* 0x000000040e327825 */ /* 0x100fe200078e0222 */
[----:B------:R-:W4:Y:S03]  /*08a0*/  LDG.E R54, desc[UR10][R66.64] ;  /* 0x0000000a42367981 */ /* 0x000f26000c1e1900 */
[--C-:B0-----:R-:W-:Y:S02]  /*08b0*/  IMAD.WIDE R36, R30, 0x4, R34.reuse ;  /* 0x000000041e247825 */ /* 0x101fe400078e0222 */
[----:B------:R-:W4:Y:S04]  /*08c0*/  LDG.E R51, desc[UR10][R50.64] ;  /* 0x0000000a32337981 */ /* 0x000f28000c1e1900 */
[----:B------:R0:W4:Y:S01]  /*08d0*/  LDG.E R44, desc[UR10][R36.64] ;  /* 0x0000000a242c7981 */ /* 0x000122000c1e1900 */
[----:B------:R-:W-:-:S04]  /*08e0*/  IMAD.WIDE R56, R19, 0x4, R34 ;  /* 0x0000000413387825 */ /* 0x000fc800078e0222 */
[--C-:B------:R-:W-:Y:S02]  /*08f0*/  IMAD.WIDE R68, R24, 0x4, R34.reuse ;  /* 0x0000000418447825 */ /* 0x100fe400078e0222 */
[----:B------:R-:W4:Y:S02]  /*0900*/  LDG.E R57, desc[UR10][R56.64] ;  /* 0x0000000a38397981 */ /* 0x000f24000c1e1900 */
[----:B0-----:R-:W-:-:S05]  /*0910*/  IMAD.WIDE R36, R31, 0x4, R34 ;  /* 0x000000041f247825 */ /* 0x001fca00078e0222 */
[----:B------:R0:W4:Y:S01]  /*0920*/  LDG.E R65, desc[UR10][R36.64] ;  /* 0x0000000a24417981 */ /* 0x000122000c1e1900 */
[----:B------:R-:W-:-:S03]  /*0930*/  IMAD.WIDE R66, R27, 0x4, R34 ;  /* 0x000000041b427825 */ /* 0x000fc600078e0222 */
[----:B------:R-:W4:Y:S04]  /*0940*/  LDG.E R56, desc[UR10][R68.64] ;  /* 0x0000000a44387981 */ /* 0x000f28000c1e1900 */
[----:B------:R-:W4:Y:S01]  /*0950*/  LDG.E R50, desc[UR10][R66.64] ;  /* 0x0000000a42327981 */ /* 0x000f22000c1e1900 */
[----:B0-----:R-:W-:-:S04]  /*0960*/  IMAD.WIDE R36, R32, 0x4, R34 ;  /* 0x0000000420247825 */ /* 0x001fc800078e0222 */
[----:B------:R-:W-:Y:S02]  /*0970*/  IMAD.WIDE R34, R33, 0x4, R34 ;  /* 0x0000000421227825 */ /* 0x000fe400078e0222 */
[----:B------:R-:W4:Y:S04]  /*0980*/  LDG.E R36, desc[UR10][R36.64] ;  /* 0x0000000a24247981 */ /* 0x000f28000c1e1900 */
[----:B------:R0:W4:Y:S02]  /*0990*/  LDG.E R37, desc[UR10][R34.64] ;  /* 0x0000000a22257981 */ /* 0x000124000c1e1900 */
[----:B0-----:R-:W0:Y:S02]  /*09a0*/  LDC.64 R34, c[0x0][0x380] ;  /* 0x0000e000ff227b82 */ /* 0x001e240000000a00 */
[----:B0-----:R-:W-:-:S05]  /*09b0*/  IMAD.WIDE.U32 R34, R38, 0x4, R34 ;  /* 0x0000000426227825 */ /* 0x001fca00078e0022 */
[----:B------:R-:W2:Y:S04]  /*09c0*/  LDG.E R66, desc[UR10][R34.64] ;  /* 0x0000000a22427981 */ /* 0x000ea8000c1e1900 */
[----:B------:R-:W3:Y:S04]  /*09d0*/  LDG.E R67, desc[UR10][R34.64+0x4] ;  /* 0x0000040a22437981 */ /* 0x000ee8000c1e1900 */
[----:B------:R-:W4:Y:S01]  /*09e0*/  LDG.E R68, desc[UR10][R34.64+0x70] ;  /* 0x0000700a22447981 */ /* 0x000f22000c1e1900 */
[----:B--2---:R-:W-:-:S03]  /*09f0*/  FADD R41, R66, -R41 ;  /* 0x8000002942297221 */ /* 0x004fc60000000000 */
[----:B------:R-:W2:Y:S01]  /*0a00*/  LDG.E R66, desc[UR10][R34.64+0xc] ;  /* 0x00000c0a22427981 */ /* 0x000ea2000c1e1900 */
[----:B---3--:R-:W-:-:S03]  /*0a10*/  FADD R40, R67, -R40 ;  /* 0x8000002843287221 */ /* 0x008fc60000000000 */
[----:B------:R-:W5:Y:S01]  /*0a20*/  LDG.E R67, desc[UR10][R34.64+0x8] ;  /* 0x0000080a22437981 */ /* 0x000f62000c1e1900 */
[----:B--2---:R-:W-:-:S03]  /*0a30*/  FADD R63, R66, -R63 ;  /* 0x8000003f423f7221 */ /* 0x004fc60000000000 */
[----:B------:R-:W2:Y:S01]  /*0a40*/  LDG.E R66, desc[UR10][R34.64+0x14] ;  /* 0x0000140a22427981 */ /* 0x000ea2000c1e1900 */
[----:B-----5:R-:W-:-:S03]  /*0a50*/  FADD R64, R67, -R64 ;  /* 0x8000004043407221 */ /* 0x020fc60000000000 */
[----:B------:R-:W3:Y:S01]  /*0a60*/  LDG.E R67, desc[UR10][R34.64+0x10] ;  /* 0x0000100a22437981 */ /* 0x000ee2000c1e1900 */
[----:B--2---:R-:W-:-:S03]  /*0a70*/  FADD R61, R66, -R61 ;  /* 0x8000003d423d7221 */ /* 0x004fc60000000000 */
[----:B------:R-:W4:Y:S01]  /*0a80*/  LDG.E R66, desc[UR10][R34.64+0x18] ;  /* 0x0000180a22427981 */ /* 0x000f22000c1e1900 */
[----:B---3--:R-:W-:-:S03]  /*0a90*/  FADD R62, R67, -R62 ;  /* 0x8000003e433e7221 */ /* 0x008fc60000000000 */
[----:B------:R-:W2:Y:S01]  /*0aa0*/  LDG.E R67, desc[UR10][R34.64+0x1c] ;  /* 0x00001c0a22437981 */ /* 0x000ea2000c1e1900 */
[----:B----4-:R-:W-:-:S03]  /*0ab0*/  FADD R45, R66, -R45 ;  /* 0x8000002d422d7221 */ /* 0x010fc60000000000 */
[----:B------:R-:W3:Y:S01]  /*0ac0*/  LDG.E R66, desc[UR10][R34.64+0x24] ;  /* 0x0000240a22427981 */ /* 0x000ee2000c1e1900 */
[----:B--2---:R-:W-:-:S03]  /*0ad0*/  FADD R60, R67, -R60 ;  /* 0x8000003c433c7221 */ /* 0x004fc60000000000 */
[----:B------:R-:W2:Y:S01]  /*0ae0*/  LDG.E R67, desc[UR10][R34.64+0x20] ;  /* 0x0000200a22437981 */ /* 0x000ea2000c1e1900 */
[----:B---3--:R-:W-:-:S03]  /*0af0*/  FADD R51, R66, -R51 ;  /* 0x8000003342337221 */ /* 0x008fc60000000000 */
        /* <DEDUP_REMOVED lines=34> */
[----:B------:R0:W2:Y:S02]  /*0d20*/  LDG.E R67, desc[UR10][R34.64+0x6c] ;  /* 0x00006c0a22437981 */ /* 0x0000a4000c1e1900 */
[----:B0-----:R-:W0:Y:S01]  /*0d30*/  LDC.64 R34, c[0x0][0x390] ;  /* 0x0000e400ff227b82 */ /* 0x001e220000000a00 */
[----:B---3--:R-:W-:Y:S01]  /*0d40*/  FADD R65, R66, -R65 ;  /* 0x8000004142417221 */ /* 0x008fe20000000000 */
[----:B--2---:R-:W-:Y:S01]  /*0d50*/  FADD R66, R67, -R36 ;  /* 0x8000002443427221 */ /* 0x004fe20000000000 */
[----:B------:R-:W-:Y:S01]  /*0d60*/  FADD R67, R68, -R37 ;  /* 0x8000002544437221 */ /* 0x000fe20000000000 */
[----:B0-----:R-:W-:-:S06]  /*0d70*/  IMAD.WIDE R36, R6, 0x4, R34 ;  /* 0x0000000406247825 */ /* 0x001fcc00078e0222 */
[----:B------:R-:W2:Y:S01]  /*0d80*/  LDG.E R36, desc[UR10][R36.64] ;  /* 0x0000000a24247981 */ /* 0x000ea2000c1e1900 */
[----:B------:R-:W-:-:S04]  /*0d90*/  FMUL R68, R41, R41 ;  /* 0x0000002929447220 */ /* 0x000fc80000400000 */
[----:B--2---:R-:W-:Y:S01]  /*0da0*/  FFMA R68, R68, R36, R5 ;  /* 0x0000002444447223 */ /* 0x004fe20000000005 */
[----:B------:R-:W-:-:S05]  /*0db0*/  IMAD.WIDE R36, R4, 0x4, R34 ;  /* 0x0000000404247825 */ /* 0x000fca00078e0222 */
[----:B------:R0:W2:Y:S01]  /*0dc0*/  LDG.E R41, desc[UR10][R36.64] ;  /* 0x0000000a24297981 */ /* 0x0000a2000c1e1900 */
[----:B------:R-:W-:Y:S01]  /*0dd0*/  FMUL R5, R40, R40 ;  /* 0x0000002828057220 */ /* 0x000fe20000400000 */
[----:B0-----:R-:W-:-:S05]  /*0de0*/  IMAD.WIDE R36, R7, 0x4, R34 ;  /* 0x0000000407247825 */ /* 0x001fca00078e0222 */
[----:B------:R0:W3:Y:S02]  /*0df0*/  LDG.E R40, desc[UR10][R36.64] ;  /* 0x0000000a24287981 */ /* 0x0000e4000c1e1900 */
[----:B0-----:R-:W-:-:S04]  /*0e00*/  IMAD.WIDE R36, R8, 0x4, R34 ;  /* 0x0000000408247825 */ /* 0x001fc800078e0222 */
[----:B------:R-:W-:Y:S01]  /*0e10*/  FMUL R64, R64, R64 ;  /* 0x0000004040407220 */ /* 0x000fe20000400000 */
[----:B--2---:R-:W-:Y:S02]  /*0e20*/  FFMA R5, R5, R41, R68 ;  /* 0x0000002905057223 */ /* 0x004fe40000000044 */
[----:B------:R0:W2:Y:S02]  /*0e30*/  LDG.E R41, desc[UR10][R36.64] ;  /* 0x0000000a24297981 */ /* 0x0000a4000c1e1900 */
[----:B0-----:R-:W-:-:S04]  /*0e40*/  IMAD.WIDE R36, R9, 0x4, R34 ;  /* 0x0000000409247825 */ /* 0x001fc800078e0222 */
[----:B---3--:R-:W-:Y:S02]  /*0e50*/  FFMA R40, R64, R40, R5 ;  /* 0x0000002840287223 */ /* 0x008fe40000000005 */
[----:B------:R0:W3:Y:S01]  /*0e60*/  LDG.E R5, desc[UR10][R36.64] ;  /* 0x0000000a24057981 */ /* 0x0000e2000c1e1900 */
[----:B------:R-:W-:Y:S01]  /*0e70*/  FMUL R63, R63, R63 ;  /* 0x0000003f3f3f7220 */ /* 0x000fe20000400000 */
[----:B0-----:R-:W-:-:S04]  /*0e80*/  IMAD.WIDE R36, R10, 0x4, R34 ;  /* 0x000000040a247825 */ /* 0x001fc800078e0222 */
[----:B--2---:R-:W-:Y:S02]  /*0e90*/  FFMA R64, R63, R41, R40 ;  /* 0x000000293f407223 */ /* 0x004fe40000000028 */
[----:B------:R0:W2:Y:S02]  /*0ea0*/  LDG.E R40, desc[UR10][R36.64] ;  /* 0x0000000a24287981 */ /* 0x0000a4000c1e1900 */
[----:B0-----:R-:W-:-:S05]  /*0eb0*/  IMAD.WIDE R36, R11, 0x4, R34 ;  /* 0x000000040b247825 */ /* 0x001fca00078e0222 */
[----:B------:R0:W4:Y:S01]  /*0ec0*/  LDG.E R63, desc[UR10][R36.64] ;  /* 0x0000000a243f7981 */ /* 0x000122000c1e1900 */
[----:B------:R-:W-:-:S04]  /*0ed0*/  FMUL R41, R62, R62 ;  /* 0x0000003e3e297220 */ /* 0x000fc80000400000 */
[----:B---3--:R-:W-:Y:S01]  /*0ee0*/  FFMA R5, R41, R5, R64 ;  /* 0x0000000529057223 */ /* 0x008fe20000000040 */
[----:B0-----:R-:W-:-:S05]  /*0ef0*/  IMAD.WIDE R36, R12, 0x4, R34 ;  /* 0x000000040c247825 */ /* 0x001fca00078e0222 */
[----:B------:R0:W3:Y:S01]  /*0f00*/  LDG.E R41, desc[UR10][R36.64] ;  /* 0x0000000a24297981 */ /* 0x0000e2000c1e1900 */
[----:B------:R-:W-:Y:S01]  /*0f10*/  FMUL R62, R61, R61 ;  /* 0x0000003d3d3e7220 */ /* 0x000fe20000400000 */
[----:B------:R-:W-:Y:S01]  /*0f20*/  FMUL R61, R45, R45 ;  /* 0x0000002d2d3d7220 */ /* 0x000fe20000400000 */
[----:B0-----:R-:W-:-:S04]  /*0f30*/  IMAD.WIDE R36, R13, 0x4, R34 ;  /* 0x000000040d247825 */ /* 0x001fc800078e0222 */
[----:B------:R-:W-:Y:S01]  /*0f40*/  FMUL R60, R60, R60 ;  /* 0x0000003c3c3c7220 */ /* 0x000fe20000400000 */
[----:B--2---:R-:W-:Y:S02]  /*0f50*/  FFMA R40, R62, R40, R5 ;  /* 0x000000283e287223 */ /* 0x004fe40000000005 */
[----:B------:R0:W2:Y:S02]  /*0f60*/  LDG.E R5, desc[UR10][R36.64] ;  /* 0x0000000a24057981 */ /* 0x0000a4000c1e1900 */
[----:B0-----:R-:W-:-:S04]  /*0f70*/  IMAD.WIDE R36, R14, 0x4, R34 ;  /* 0x000000040e247825 */ /* 0x001fc800078e0222 */
[----:B----4-:R-:W-:Y:S02]  /*0f80*/  FFMA R61, R61, R63, R40 ;  /* 0x0000003f3d3d7223 */ /* 0x010fe40000000028 */
[----:B------:R0:W4:Y:S02]  /*0f90*/  LDG.E R40, desc[UR10][R36.64] ;  /* 0x0000000a24287981 */ /* 0x000124000c1e1900 */
[----:B0-----:R-:W-:-:S05]  /*0fa0*/  IMAD.WIDE R36, R15, 0x4, R34 ;  /* 0x000000040f247825 */ /* 0x001fca00078e0222 */
[----:B------:R0:W5:Y:S02]  /*0fb0*/  LDG.E R45, desc[UR10][R36.64] ;  /* 0x0000000a242d7981 */ /* 0x000164000c1e1900 */
[----:B0-----:R-:W-:-:S05]  /*0fc0*/  IMAD.WIDE R36, R16, 0x4, R34 ;  /* 0x0000000410247825 */ /* 0x001fca00078e0222 */
[----:B------:R0:W5:Y:S01]  /*0fd0*/  LDG.E R62, desc[UR10][R36.64] ;  /* 0x0000000a243e7981 */ /* 0x000162000c1e1900 */
[----:B---3--:R-:W-:Y:S01]  /*0fe0*/  FFMA R41, R60, R41, R61 ;  /* 0x000000293c297223 */ /* 0x008fe2000000003d */
[----:B0-----:R-:W-:-:S05]  /*0ff0*/  IMAD.WIDE R36, R17, 0x4, R34 ;  /* 0x0000000411247825 */ /* 0x001fca00078e0222 */
[----:B------:R0:W3:Y:S02]  /*1000*/  LDG.E R60, desc[UR10][R36.64] ;  /* 0x0000000a243c7981 */ /* 0x0000e4000c1e1900 */
[----:B0-----:R-:W-:-:S05]  /*1010*/  IMAD.WIDE R36, R18, 0x4, R34 ;  /* 0x0000000412247825 */ /* 0x001fca00078e0222 */
[----:B------:R0:W3:Y:S02]  /*1020*/  LDG.E R61, desc[UR10][R36.64] ;  /* 0x0000000a243d7981 */ /* 0x0000e4000c1e1900 */
[----:B0-----:R-:W-:-:S05]  /*1030*/  IMAD.WIDE R36, R19, 0x4, R34 ;  /* 0x0000000413247825 */ /* 0x001fca00078e0222 */
[----:B------:R0:W3:Y:S01]  /*1040*/  LDG.E R63, desc[UR10][R36.64] ;  /* 0x0000000a243f7981 */ /* 0x0000e2000c1e1900 */
[----:B------:R-:W-:Y:S01]  /*1050*/  FMUL R42, R42, R42 ;  /* 0x0000002a2a2a7220 */ /* 0x000fe20000400000 */
[----:B------:R-:W-:Y:S01]  /*1060*/  FMUL R55, R55, R55 ;  /* 0x0000003737377220 */ /* 0x000fe20000400000 */
[----:B0-----:R-:W-:-:S04]  /*1070*/  IMAD.WIDE R36, R20, 0x4, R34 ;  /* 0x0000000414247825 */ /* 0x001fc800078e0222 */
[----:B------:R-:W-:Y:S01]  /*1080*/  FMUL R58, R58, R58 ;  /* 0x0000003a3a3a7220 */ /* 0x000fe20000400000 */
[----:B--2---:R-:W-:Y:S01]  /*1090*/  FFMA R5, R42, R5, R41 ;  /* 0x000000052a057223 */ /* 0x004fe20000000029 */
[----:B------:R-:W-:-:S04]  /*10a0*/  FMUL R42, R51, R51 ;  /* 0x00000033332a7220 */ /* 0x000fc80000400000 */
[----:B----4-:R-:W-:Y:S02]  /*10b0*/  FFMA R40, R42, R40, R5 ;  /* 0x000000282a287223 */ /* 0x010fe40000000005 */
[----:B------:R0:W2:Y:S02]  /*10c0*/  LDG.E R5, desc[UR10][R36.64] ;  /* 0x0000000a24057981 */ /* 0x0000a4000c1e1900 */
[----:B-----5:R-:W-:Y:S01]  /*10d0*/  FFMA R45, R55, R45, R40 ;  /* 0x0000002d372d7223 */ /* 0x020fe20000000028 */
[----:B------:R-:W-:Y:S01]  /*10e0*/  FMUL R40, R59, R59 ;  /* 0x0000003b3b287220 */ /* 0x000fe20000400000 */
[----:B0-----:R-:W-:-:S04]  /*10f0*/  IMAD.WIDE R36, R22, 0x4, R34 ;  /* 0x0000000416247825 */ /* 0x001fc800078e0222 */
[----:B------:R-:W-:Y:S01]  /*1100*/  FMUL R55, R43, R43 ;  /* 0x0000002b2b377220 */ /* 0x000fe20000400000 */
[----:B------:R0:W4:Y:S01]  /*1110*/  LDG.E R42, desc[UR10][R36.64] ;  /* 0x0000000a242a7981 */ /* 0x000122000c1e1900 */
[----:B------:R-:W-:Y:S01]  /*1120*/  FFMA R51, R40, R62, R45 ;  /* 0x0000003e28337223 */ /* 0x000fe2000000002d */
[----:B------:R-:W-:-:S05]  /*1130*/  IMAD.WIDE R40, R21, 0x4, R34 ;  /* 0x0000000415287825 */ /* 0x000fca00078e0222 */
[----:B------:R1:W5:Y:S01]  /*1140*/  LDG.E R45, desc[UR10][R40.64] ;  /* 0x0000000a282d7981 */ /* 0x000362000c1e1900 */
[----:B0-----:R-:W-:-:S05]  /*1150*/  IMAD.WIDE R36, R24, 0x4, R34 ;  /* 0x0000000418247825 */ /* 0x001fca00078e0222 */
[----:B------:R0:W4:Y:S01]  /*1160*/  LDG.E R43, desc[UR10][R36.64] ;  /* 0x0000000a242b7981 */ /* 0x000122000c1e1900 */
[----:B-1----:R-:W-:-:S04]  /*1170*/  IMAD.WIDE R40, R23, 0x4, R34 ;  /* 0x0000000417287825 */ /* 0x002fc800078e0222 */
[----:B---3--:R-:W-:Y:S02]  /*1180*/  FFMA R58, R58, R60, R51 ;  /* 0x0000003c3a3a7223 */ /* 0x008fe40000000033 */
[----:B------:R-:W3:Y:S01]  /*1190*/  LDG.E R51, desc[UR10][R40.64] ;  /* 0x0000000a28337981 */ /* 0x000ee2000c1e1900 */
[----:B0-----:R-:W-:-:S04]  /*11a0*/  IMAD.WIDE R36, R26, 0x4, R34 ;  /* 0x000000041a247825 */ /* 0x001fc800078e0222 */
[----:B------:R-:W-:Y:S01]  /*11b0*/  FFMA R60, R55, R61, R58 ;  /* 0x0000003d373c7223 */ /* 0x000fe2000000003a */
[--C-:B------:R-:W-:Y:S01]  /*11c0*/  IMAD.WIDE R58, R25, 0x4, R34.reuse ;  /* 0x00000004193a7825 */ /* 0x100fe200078e0222 */
[----:B------:R0:W3:Y:S05]  /*11d0*/  LDG.E R55, desc[UR10][R36.64] ;  /* 0x0000000a24377981 */ /* 0x0000ea000c1e1900 */
[----:B------:R-:W3:Y:S01]  /*11e0*/  LDG.E R58, desc[UR10][R58.64] ;  /* 0x0000000a3a3a7981 */ /* 0x000ee2000c1e1900 */
[----:B------:R-:W-:Y:S01]  /*11f0*/  FMUL R61, R57, R57 ;  /* 0x00000039393d7220 */ /* 0x000fe20000400000 */
[----:B0-----:R-:W-:-:S04]  /*1200*/  IMAD.WIDE R36, R27, 0x4, R34 ;  /* 0x000000041b247825 */ /* 0x001fc800078e0222 */
[----:B------:R-:W-:Y:S01]  /*1210*/  IMAD.WIDE R40, R28, 0x4, R34 ;  /* 0x000000041c287825 */ /* 0x000fe200078e0222 */
[----:B------:R0:W3:Y:S03]  /*1220*/  LDG.E R57, desc[UR10][R36.64] ;  /* 0x0000000a24397981 */ /* 0x0000e6000c1e1900 */
[----:B------:R-:W-:Y:S02]  /*1230*/  FFMA R63, R61, R63, R60 ;  /* 0x0000003f3d3f7223 */ /* 0x000fe4000000003c */
[----:B------:R-:W3:Y:S01]  /*1240*/  LDG.E R40, desc[UR10][R40.64] ;  /* 0x0000000a28287981 */ /* 0x000ee2000c1e1900 */
[----:B0-----:R-:W-:-:S05]  /*1250*/  IMAD.WIDE R36, R29, 0x4, R34 ;  /* 0x000000041d247825 */ /* 0x001fca00078e0222 */
[----:B------:R0:W3:Y:S02]  /*1260*/  LDG.E R60, desc[UR10][R36.64] ;  /* 0x0000000a243c7981 */ /* 0x0000e4000c1e1900 */
[----:B0-----:R-:W-:-:S05]  /*1270*/  IMAD.WIDE R36, R30, 0x4, R34 ;  /* 0x000000041e247825 */ /* 0x001fca00078e0222 */
[----:B------:R0:W3:Y:S02]  /*1280*/  LDG.E R59, desc[UR10][R36.64] ;  /* 0x0000000a243b7981 */ /* 0x0000e4000c1e1900 */
[----:B0-----:R-:W-:-:S05]  /*1290*/  IMAD.WIDE R36, R31, 0x4, R34 ;  /* 0x000000041f247825 */ /* 0x001fca00078e0222 */
[----:B------:R0:W3:Y:S02]  /*12a0*/  LDG.E R61, desc[UR10][R36.64] ;  /* 0x0000000a243d7981 */ /* 0x0000e4000c1e1900 */
[----:B0-----:R-:W-:-:S04]  /*12b0*/  IMAD.WIDE R36, R32, 0x4, R34 ;  /* 0x0000000420247825 */ /* 0x001fc800078e0222 */
[----:B------:R-:W-:Y:S01]  /*12c0*/  IMAD.WIDE R34, R33, 0x4, R34 ;  /* 0x0000000421227825 */ /* 0x000fe200078e0222 */
[----:B------:R0:W3:Y:S05]  /*12d0*/  LDG.E R62, desc[UR10][R36.64] ;  /* 0x0000000a243e7981 */ /* 0x0000ea000c1e1900 */
[----:B------:R-:W3:Y:S01]  /*12e0*/  LDG.E R34, desc[UR10][R34.64] ;  /* 0x0000000a22227981 */ /* 0x000ee2000c1e1900 */
[----:B------:R-:W-:Y:S01]  /*12f0*/  FMUL R64, R53, R53 ;  /* 0x0000003535407220 */ /* 0x000fe20000400000 */
[----:B------:R-:W-:Y:S01]  /*1300*/  FMUL R39, R39, R39 ;  /* 0x0000002727277220 */ /* 0x000fe20000400000 */
[----:B------:R-:W-:Y:S01]  /*1310*/  FMUL R49, R49, R49 ;  /* 0x0000003131317220 */ /* 0x000fe20000400000 */
[----:B------:R-:W-:Y:S01]  /*1320*/  FMUL R54, R54, R54 ;  /* 0x0000003636367220 */ /* 0x000fe20000400000 */
[----:B------:R-:W-:Y:S01]  /*1330*/  FMUL R48, R48, R48 ;  /* 0x0000003030307220 */ /* 0x000fe20000400000 */
[----:B------:R-:W-:Y:S01]  /*1340*/  FMUL R46, R46, R46 ;  /* 0x0000002e2e2e7220 */ /* 0x000fe20000400000 */
[----:B------:R-:W-:Y:S01]  /*1350*/  UIADD3 UR6, UPT, UPT, UR6, 0x1d, URZ ;  /* 0x0000001d06067890 */ /* 0x000fe2000fffe0ff */
[----:B------:R-:W-:-:S03]  /*1360*/  FMUL R65, R65, R65 ;  /* 0x0000004141417220 */ /* 0x000fc60000400000 */
[----:B------:R-:W-:Y:S01]  /*1370*/  UISETP.NE.AND UP0, UPT, UR6, URZ, UPT ;  /* 0x000000ff0600728c */ /* 0x000fe2000bf05270 */
[----:B------:R-:W-:Y:S01]  /*1380*/  FMUL R66, R66, R66 ;  /* 0x0000004242427220 */ /* 0x000fe20000400000 */
[----:B0-----:R-:W-:Y:S01]  /*1390*/  FMUL R36, R67, R67 ;  /* 0x0000004343247220 */ /* 0x001fe20000400000 */
[----:B------:R-:W-:Y:S01]  /*13a0*/  IADD3 R38, PT, PT, R38, 0x1d, RZ ;  /* 0x0000001d26267810 */ /* 0x000fe20007ffe0ff */
[C---:B------:R-:W-:Y:S02]  /*13b0*/  IMAD R4, R3.reuse, 0x1d, R4 ;  /* 0x0000001d03047824 */ /* 0x040fe400078e0204 */
[C---:B------:R-:W-:Y:S02]  /*13c0*/  IMAD R7, R3.reuse, 0x1d, R7 ;  /* 0x0000001d03077824 */ /* 0x040fe400078e0207 */
[C---:B------:R-:W-:Y:S02]  /*13d0*/  IMAD R8, R3.reuse, 0x1d, R8 ;  /* 0x0000001d03087824 */ /* 0x040fe400078e0208 */
[----:B------:R-:W-:-:S02]  /*13e0*/  IMAD R9, R3, 0x1d, R9 ;  /* 0x0000001d03097824 */ /* 0x000fc400078e0209 */
[C---:B------:R-:W-:Y:S02]  /*13f0*/  IMAD R10, R3.reuse, 0x1d, R10 ;  /* 0x0000001d030a7824 */ /* 0x040fe400078e020a */
[C---:B------:R-:W-:Y:S02]  /*1400*/  IMAD R11, R3.reuse, 0x1d, R11 ;  /* 0x0000001d030b7824 */ /* 0x040fe400078e020b */
        /* <DEDUP_REMOVED lines=22> */
[----:B------:R-:W-:Y:S02]  /*1570*/  IMAD R6, R3, 0x1d, R6 ;  /* 0x0000001d03067824 */ /* 0x000fe400078e0206 */
[----:B--2---:R-:W-:Y:S01]  /*1580*/  FFMA R64, R64, R5, R63 ;  /* 0x0000000540407223 */ /* 0x004fe2000000003f */
[----:B------:R-:W-:-:S03]  /*1590*/  FMUL R5, R56, R56 ;  /* 0x0000003838057220 */ /* 0x000fc60000400000 */
[----:B-----5:R-:W-:Y:S01]  /*15a0*/  FFMA R39, R39, R45, R64 ;  /* 0x0000002d27277223 */ /* 0x020fe20000000040 */
[----:B------:R-:W-:-:S04]  /*15b0*/  FMUL R64, R47, R47 ;  /* 0x0000002f2f407220 */ /* 0x000fc80000400000 */
[----:B----4-:R-:W-:-:S04]  /*15c0*/  FFMA R42, R64, R42, R39 ;  /* 0x0000002a402a7223 */ /* 0x010fc80000000027 */
[----:B---3--:R-:W-:-:S04]  /*15d0*/  FFMA R42, R49, R51, R42 ;  /* 0x00000033312a7223 */ /* 0x008fc8000000002a */
[----:B------:R-:W-:-:S04]  /*15e0*/  FFMA R5, R5, R43, R42 ;  /* 0x0000002b05057223 */ /* 0x000fc8000000002a */
[----:B------:R-:W-:Y:S01]  /*15f0*/  FFMA R54, R54, R58, R5 ;  /* 0x0000003a36367223 */ /* 0x000fe20000000005 */
[----:B------:R-:W-:-:S04]  /*1600*/  FMUL R5, R52, R52 ;  /* 0x0000003434057220 */ /* 0x000fc80000400000 */
[----:B------:R-:W-:Y:S01]  /*1610*/  FFMA R54, R5, R55, R54 ;  /* 0x0000003705367223 */ /* 0x000fe20000000036 */
[----:B------:R-:W-:-:S04]  /*1620*/  FMUL R5, R50, R50 ;  /* 0x0000003232057220 */ /* 0x000fc80000400000 */
[----:B------:R-:W-:-:S04]  /*1630*/  FFMA R5, R5, R57, R54 ;  /* 0x0000003905057223 */ /* 0x000fc80000000036 */
[----:B------:R-:W-:-:S04]  /*1640*/  FFMA R5, R48, R40, R5 ;  /* 0x0000002830057223 */ /* 0x000fc80000000005 */
[----:B------:R-:W-:Y:S01]  /*1650*/  FFMA R46, R46, R60, R5 ;  /* 0x0000003c2e2e7223 */ /* 0x000fe20000000005 */
[----:B------:R-:W-:-:S04]  /*1660*/  FMUL R5, R44, R44 ;  /* 0x0000002c2c057220 */ /* 0x000fc80000400000 */
[----:B------:R-:W-:-:S04]  /*1670*/  FFMA R46, R5, R59, R46 ;  /* 0x0000003b052e7223 */ /* 0x000fc8000000002e */
[----:B------:R-:W-:-:S04]  /*1680*/  FFMA R61, R65, R61, R46 ;  /* 0x0000003d413d7223 */ /* 0x000fc8000000002e */
[----:B------:R-:W-:-:S04]  /*1690*/  FFMA R61, R66, R62, R61 ;  /* 0x0000003e423d7223 */ /* 0x000fc8000000003d */
[----:B------:R-:W-:Y:S01]  /*16a0*/  FFMA R5, R36, R34, R61 ;  /* 0x0000002224057223 */ /* 0x000fe2000000003d */
[----:B------:R-:W-:Y:S06]  /*16b0*/  BRA.U UP0, `(.L_x_3) ;  /* 0xffffffed00cc7547 */ /* 0x000fec000b83ffff */
[----:B------:R-:W0:Y:S02]  /*16c0*/  LDCU UR5, c[0x3][0x18] ;  /* 0x00c00300ff0577ac */ /* 0x000e240008000800 */
[----:B0-----:R-:W-:-:S04]  /*16d0*/  UIADD3 UR8, UPT, UPT, UR5, -0x1, URZ ;  /* 0xffffffff05087890 */ /* 0x001fc8000fffe0ff */
[----:B------:R-:W-:-:S04]  /*16e0*/  UIMAD.WIDE.U32 UR6, UR8, -0x72c234f7, URZ ;  /* 0x8d3dcb09080678a5 */ /* 0x000fc8000f8e00ff */
[----:B------:R-:W-:-:S04]  /*16f0*/  USHF.R.U32.HI UR7, URZ, 0x4, UR7 ;  /* 0x00000004ff077899 */ /* 0x000fc80008011607 */
[----:B------:R-:W-:-:S04]  /*1700*/  UIMAD UR7, UR7, -0x1d, UR8 ;  /* 0xffffffe3070778a4 */ /* 0x000fc8000f8e0208 */
[----:B------:R-:W-:-:S04]  /*1710*/  UIADD3 UR7, UPT, UPT, UR7, 0x1, URZ ;  /* 0x0000000107077890 */ /* 0x000fc8000fffe0ff */
[----:B------:R-:W-:-:S04]  /*1720*/  UISETP.NE.AND UP0, UPT, UR7, 0x1d, UPT ;  /* 0x0000001d0700788c */ /* 0x000fc8000bf05270 */
[----:B------:R-:W-:-:S04]  /*1730*/  USEL UR7, UR7, URZ, UP0 ;  /* 0x000000ff07077287 */ /* 0x000fc80008000000 */
[----:B------:R-:W-:-:S12]  /*1740*/  UIADD3 UR5, UPT, UPT, -UR7, UR5, URZ ;  /* 0x0000000507057290 */ /* 0x000fd8000fffe1ff */
.L_x_2:
[----:B------:R-:W0:Y:S02]  /*1750*/  LDCU UR6, c[0x3][0x18] ;  /* 0x00c00300ff0677ac */ /* 0x000e240008000800 */
[----:B0-----:R-:W-:-:S04]  /*1760*/  UIADD3 UR8, UPT, UPT, UR6, -0x1, URZ ;  /* 0xffffffff06087890 */ /* 0x001fc8000fffe0ff */
[----:B------:R-:W-:-:S04]  /*1770*/  UIMAD.WIDE.U32 UR6, UR8, -0x72c234f7, URZ ;  /* 0x8d3dcb09080678a5 */ /* 0x000fc8000f8e00ff */
[----:B------:R-:W-:-:S04]  /*1780*/  USHF.R.U32.HI UR7, URZ, 0x4, UR7 ;  /* 0x00000004ff077899 */ /* 0x000fc80008011607 */
[----:B------:R-:W-:-:S04]  /*1790*/  UIMAD UR7, UR7, -0x1d, UR8 ;  /* 0xffffffe3070778a4 */ /* 0x000fc8000f8e0208 */
[----:B------:R-:W-:-:S04]  /*17a0*/  UIADD3 UR8, UPT, UPT, UR7, 0x1, URZ ;  /* 0x0000000107087890 */ /* 0x000fc8000fffe0ff */
[----:B------:R-:W-:-:S09]  /*17b0*/  UISETP.NE.AND UP0, UPT, UR8, 0x1d, UPT ;  /* 0x0000001d0800788c */ /* 0x000fd2000bf05270 */
[----:B------:R-:W-:Y:S05]  /*17c0*/  BRA.U !UP0, `(.L_x_4) ;  /* 0x0000001508e07547 */ /* 0x000fea000b800000 */
[----:B------:R-:W0:Y:S01]  /*17d0*/  LDC R4, c[0x3][0x14] ;  /* 0x00c00500ff047b82 */ /* 0x000e220000000800 */
[----:B------:R-:W-:Y:S01]  /*17e0*/  MOV R19, UR5 ;  /* 0x0000000500137c02 */ /* 0x000fe20008000f00 */
[----:B------:R-:W1:Y:S01]  /*17f0*/  LDCU UR13, c[0x3][0x1c] ;  /* 0x00c00380ff0d77ac */ /* 0x000e620008000800 */
[----:B------:R-:W-:-:S05]  /*1800*/  UMOV UR6, URZ ;  /* 0x000000ff00067c82 */ /* 0x000fca0008000000 */
[----:B------:R-:W2:Y:S08]  /*1810*/  LDC.64 R6, c[0x0][0x390] ;  /* 0x0000e400ff067b82 */ /* 0x000eb00000000a00 */
[----:B------:R-:W3:Y:S08]  /*1820*/  LDC.64 R8, c[0x0][0x380] ;  /* 0x0000e000ff087b82 */ /* 0x000ef00000000a00 */
[----:B-1----:R-:W4:Y:S02]  /*1830*/  LDC.64 R10, c[0x0][0x388] ;  /* 0x0000e200ff0a7b82 */ /* 0x002f240000000a00 */
.L_x_5:
[C---:B0-----:R-:W-:Y:S02]  /*1840*/  IMAD R21, R19.reuse, R4, UR4 ;  /* 0x0000000413157e24 */ /* 0x041fe4000f8e0204 */
[----:B---3--:R-:W-:-:S04]  /*1850*/  IMAD.WIDE.U32 R12, R19, 0x4, R8 ;  /* 0x00000004130c7825 */ /* 0x008fc800078e0008 */
[----:B------:R-:W-:Y:S01]  /*1860*/  IMAD R17, R21, UR13, R0 ;  /* 0x0000000d15117c24 */ /* 0x000fe2000f8e0200 */
[----:B------:R-:W3:Y:S03]  /*1870*/  LDG.E R18, desc[UR10][R12.64] ;  /* 0x0000000a0c127981 */ /* 0x000ee6000c1e1900 */
[----:B----4-:R-:W-:-:S04]  /*1880*/  IMAD.WIDE R14, R17, 0x4, R10 ;  /* 0x00000004110e7825 */ /* 0x010fc800078e020a */
[----:B--2---:R-:W-:Y:S02]  /*1890*/  IMAD.WIDE R16, R17, 0x4, R6 ;  /* 0x0000000411107825 */ /* 0x004fe400078e0206 */
[----:B------:R-:W3:Y:S04]  /*18a0*/  LDG.E R15, desc[UR10][R14.64] ;  /* 0x0000000a0e0f7981 */ /* 0x000ee8000c1e1900 */
[----:B------:R-:W2:Y:S01]  /*18b0*/  LDG.E R16, desc[UR10][R16.64] ;  /* 0x0000000a10107981 */ /* 0x000ea2000c1e1900 */
[----:B------:R-:W-:Y:S02]  /*18c0*/  UISETP.NE.AND UP0, UPT, UR8, 0x1d, UPT ;  /* 0x0000001d0800788c */ /* 0x000fe4000bf05270 */
[----:B------:R-:W-:Y:S02]  /*18d0*/  UIADD3 UR7, UPT, UPT, UR6, 0x1, URZ ;  /* 0x0000000106077890 */ /* 0x000fe4000fffe0ff */
[----:B------:R-:W-:-:S04]  /*18e0*/  USEL UR14, UR8, URZ, UP0 ;  /* 0x000000ff080e7287 */ /* 0x000fc80008000000 */
[----:B------:R-:W-:Y:S01]  /*18f0*/  UISETP.NE.AND UP0, UPT, UR7, UR14, UPT ;  /* 0x0000000e0700728c */ /* 0x000fe2000bf05270 */
[----:B---3--:R-:W-:-:S04]  /*1900*/  FADD R18, R18, -R15 ;  /* 0x8000000f12127221 */ /* 0x008fc80000000000 */
[----:B------:R-:W-:-:S04]  /*1910*/  FMUL R18, R18, R18 ;  /* 0x0000001212127220 */ /* 0x000fc80000400000 */
[----:B--2---:R-:W-:Y:S01]  /*1920*/  FFMA R5, R18, R16, R5 ;  /* 0x0000001012057223 */ /* 0x004fe20000000005 */
[----:B------:R-:W-:Y:S06]  /*1930*/  BRA.U !UP0, `(.L_x_4) ;  /* 0x0000001508847547 */ /* 0x000fec000b800000 */
[----:B------:R-:W-:Y:S01]  /*1940*/  IADD3 R21, PT, PT, R21, R4, RZ ;  /* 0x0000000415157210 */ /* 0x000fe20007ffe0ff */
[----:B------:R-:W2:Y:S04]  /*1950*/  LDG.E R18, desc[UR10][R12.64+0x4] ;  /* 0x0000040a0c127981 */ /* 0x000ea8000c1e1900 */
[----:B------:R-:W-:-:S04]  /*1960*/  IMAD R17, R21, UR13, R0 ;  /* 0x0000000d15117c24 */ /* 0x000fc8000f8e0200 */
[----:B------:R-:W-:-:S04]  /*1970*/  IMAD.WIDE R14, R17, 0x4, R10 ;  /* 0x00000004110e7825 */ /* 0x000fc800078e020a */
[----:B------:R-:W-:Y:S02]  /*1980*/  IMAD.WIDE R16, R17, 0x4, R6 ;  /* 0x0000000411107825 */ /* 0x000fe400078e0206 */
[----:B------:R-:W2:Y:S04]  /*1990*/  LDG.E R15, desc[UR10][R14.64] ;  /* 0x0000000a0e0f7981 */ /* 0x000ea8000c1e1900 */
[----:B------:R-:W3:Y:S01]  /*19a0*/  LDG.E R16, desc[UR10][R16.64] ;  /* 0x0000000a10107981 */ /* 0x000ee2000c1e1900 */
[----:B------:R-:W-:-:S04]  /*19b0*/  UIADD3 UR9, UPT, UPT, UR6, 0x2, URZ ;  /* 0x0000000206097890 */ /* 0x000fc8000fffe0ff */
[----:B------:R-:W-:Y:S01]  /*19c0*/  UISETP.NE.AND UP0, UPT, UR9, UR14, UPT ;  /* 0x0000000e0900728c */ /* 0x000fe2000bf05270 */
[----:B--2---:R-:W-:-:S04]  /*19d0*/  FADD R18, R18, -R15 ;  /* 0x8000000f12127221 */ /* 0x004fc80000000000 */
[----:B------:R-:W-:-:S04]  /*19e0*/  FMUL R18, R18, R18 ;  /* 0x0000001212127220 */ /* 0x000fc80000400000 */
[----:B---3--:R-:W-:Y:S01]  /*19f0*/  FFMA R5, R18, R16, R5 ;  /* 0x0000001012057223 */ /* 0x008fe20000000005 */
        /* <DEDUP_REMOVED lines=334> */
[----:B------:R-:W-:Y:S02]  /*2ee0*/  UISETP.NE.AND UP0, UPT, UR6, UR14, UPT ;  /* 0x0000000e0600728c */ /* 0x000fe4000bf05270 */
[----:B------:R-:W-:-:S06]  /*2ef0*/  UIADD3 UR7, UPT, UPT, UR7, 0x1b, UR5 ;  /* 0x0000001b07077890 */ /* 0x000fcc000fffe005 */
[----:B------:R-:W-:Y:S01]  /*2f00*/  MOV R19, UR7 ;  /* 0x0000000700137c02 */ /* 0x000fe20008000f00 */
[----:B--2---:R-:W-:-:S04]  /*2f10*/  FADD R18, R12, -R15 ;  /* 0x8000000f0c127221 */ /* 0x004fc80000000000 */
[----:B------:R-:W-:-:S04]  /*2f20*/  FMUL R18, R18, R18 ;  /* 0x0000001212127220 */ /* 0x000fc80000400000 */
[----:B---3--:R-:W-:Y:S01]  /*2f30*/  FFMA R5, R18, R16, R5 ;  /* 0x0000001012057223 */ /* 0x008fe20000000005 */
[----:B------:R-:W-:Y:S06]  /*2f40*/  BRA.U UP0, `(.L_x_5) ;  /* 0xffffffe9003c7547 */ /* 0x000fec000b83ffff */
.L_x_4:
[----:B------:R-:W0:Y:S01]  /*2f50*/  LDC R11, c[0x3][0x1c] ;  /* 0x00c00700ff0b7b82 */ /* 0x000e220000000800 */
[----:B------:R-:W1:Y:S01]  /*2f60*/  LDCU UR5, c[0x3][0x10] ;  /* 0x00c00200ff0577ac */ /* 0x000e620008000800 */
[----:B------:R-:W2:Y:S06]  /*2f70*/  LDCU UR6, c[0x3][0x8] ;  /* 0x00c00100ff0677ac */ /* 0x000eac0008000800 */
[----:B------:R-:W3:Y:S08]  /*2f80*/  LDC.64 R6, c[0x0][0x3a0] ;  /* 0x0000e800ff067b82 */ /* 0x000ef00000000a00 */
[----:B------:R-:W4:Y:S01]  /*2f90*/  LDC.64 R8, c[0x0][0x398] ;  /* 0x0000e600ff087b82 */ /* 0x000f220000000a00 */
[----:B0-----:R-:W-:-:S04]  /*2fa0*/  IMAD R11, R11, UR4, R0 ;  /* 0x000000040b0b7c24 */ /* 0x001fc8000f8e0200 */
[----:B---3--:R-:W-:-:S06]  /*2fb0*/  IMAD.WIDE R6, R11, 0x4, R6 ;  /* 0x000000040b067825 */ /* 0x008fcc00078e0206 */
[----:B------:R-:W3:Y:S01]  /*2fc0*/  LDG.E R6, desc[UR10][R6.64] ;  /* 0x0000000a06067981 */ /* 0x000ee2000c1e1900 */
[----:B----4-:R-:W-:Y:S02]  /*2fd0*/  IMAD.WIDE R8, R11, 0x4, R8 ;  /* 0x000000040b087825 */ /* 0x010fe400078e0208 */
[----:B------:R-:W0:Y:S04]  /*2fe0*/  LDC R11, c[0x3][RZ] ;  /* 0x00c00000ff0b7b82 */ /* 0x000e280000000800 */
[----:B------:R-:W4:Y:S01]  /*2ff0*/  LDG.E R9, desc[UR10][R8.64] ;  /* 0x0000000a08097981 */ /* 0x000f22000c1e1900 */
[----:B------:R-:W-:Y:S04]  /*3000*/  BSSY.RECONVERGENT B0, `(.L_x_6) ;  /* 0x000002b000007945 */ /* 0x000fe80003800200 */
[----:B------:R-:W-:Y:S01]  /*3010*/  BSSY.RELIABLE B1, `(.L_x_7) ;  /* 0x0000020000017945 */ /* 0x000fe20003800100 */
[----:B0-----:R-:W-:-:S13]  /*3020*/  FSETP.NEU.AND P0, PT, R5, R11, PT ;  /* 0x0000000b0500720b */ /* 0x001fda0003f0d000 */
[----:B-1----:R-:W-:-:S04]  /*3030*/  @P0 FMUL R5, R5, UR5 ;  /* 0x0000000505050c20 */ /* 0x002fc80008400000 */
[----:B---3--:R-:W-:-:S05]  /*3040*/  FADD R4, R5, -R6 ;  /* 0x8000000605047221 */ /* 0x008fca0000000000 */
[----:B------:R-:W-:-:S04]  /*3050*/  FSETP.GEU.AND P0, PT, R4, R11, PT ;  /* 0x0000000b0400720b */ /* 0x000fc80003f0e000 */
[----:B------:R-:W-:-:S05]  /*3060*/  FSEL R4, R4, R11, P0 ;  /* 0x0000000b04047208 */ /* 0x000fca0000000000 */
[----:B----4-:R-:W-:-:S04]  /*3070*/  FADD R5, R4, R9 ;  /* 0x0000000904057221 */ /* 0x010fc80000000000 */
[----:B------:R-:W-:Y:S01]  /*3080*/  FADD R4, -R5, R2 ;  /* 0x0000000205047221 */ /* 0x000fe20000000100 */
[----:B------:R-:W-:-:S04]  /*3090*/  FSETP.GEU.AND P0, PT, R2, R5, PT ;  /* 0x000000050200720b */ /* 0x000fc80003f0e000 */
[----:B------:R-:W-:Y:S01]  /*30a0*/  FSEL R8, R4, -R4, !P0 ;  /* 0x8000000404087208 */ /* 0x000fe20004000000 */
[----:B------:R-:W-:Y:S01]  /*30b0*/  HFMA2 R4, -RZ, RZ, 1.875, 0 ;  /* 0x3f800000ff047431 */ /* 0x000fe200000001ff */
[----:B------:R-:W-:Y:S02]  /*30c0*/  FSEL R6, R5, R2, !P0 ;  /* 0x0000000205067208 */ /* 0x000fe40004000000 */
[----:B--2---:R-:W-:-:S13]  /*30d0*/  FSETP.GEU.AND P1, PT, R8, UR6, PT ;  /* 0x0000000608007c0b */ /* 0x004fda000bf2e000 */
[----:B------:R-:W-:Y:S05]  /*30e0*/  @!P1 BRA `(.L_x_8) ;  /* 0x0000000000489947 */ /* 0x000fea0003800000 */
[----:B------:R-:W0:Y:S01]  /*30f0*/  LDCU UR6, c[0x3][0x4] ;  /* 0x00c00080ff0677ac */ /* 0x000e220008000800 */
[----:B------:R-:W-:Y:S02]  /*3100*/  MOV R4, 0x7f7fffff ;  /* 0x7f7fffff00047802 */ /* 0x000fe40000000f00 */
[----:B0-----:R-:W-:-:S13]  /*3110*/  FSETP.GT.AND P0, PT, R8, UR6, PT ;  /* 0x0000000608007c0b */ /* 0x001fda000bf04000 */
[----:B------:R-:W-:Y:S05]  /*3120*/  @P0 BRA `(.L_x_8) ;  /* 0x0000000000380947 */ /* 0x000fea0003800000 */
[----:B------:R-:W0:Y:S01]  /*3130*/  LDCU UR6, c[0x3][0xc] ;  /* 0x00c00180ff0677ac */ /* 0x000e220008000800 */
[----:B------:R-:W-:-:S13]  /*3140*/  FSETP.NEU.AND P0, PT, R8, R11, PT ;  /* 0x0000000b0800720b */ /* 0x000fda0003f0d000 */
[----:B0-----:R-:W-:Y:S01]  /*3150*/  @P0 FMUL R11, R8, UR6 ;  /* 0x00000006080b0c20 */ /* 0x001fe20008400000 */
[----:B------:R-:W0:Y:S03]  /*3160*/  LDCU UR6, c[0x3][URZ] ;  /* 0x00c00000ff0677ac */ /* 0x000e260008000800 */
[----:B------:R-:W-:-:S05]  /*3170*/  FMUL R2, R11, 1.4426950216293334961 ;  /* 0x3fb8aa3b0b027820 */ /* 0x000fca0000400000 */
[----:B------:R-:W-:Y:S02]  /*3180*/  FSETP.GEU.AND P0, PT, R2, -126, PT ;  /* 0xc2fc00000200780b */ /* 0x000fe40003f0e000 */
[----:B0-----:R-:W-:-:S11]  /*3190*/  MOV R5, UR6 ;  /* 0x0000000600057c02 */ /* 0x001fd60008000f00 */
[----:B------:R-:W-:-:S04]  /*31a0*/  @!P0 FMUL R2, R2, 0.5 ;  /* 0x3f00000002028820 */ /* 0x000fc80000400000 */
[----:B------:R-:W0:Y:S02]  /*31b0*/  MUFU.EX2 R4, R2 ;  /* 0x0000000200047308 */ /* 0x000e240000000800 */
[----:B0-----:R-:W-:-:S04]  /*31c0*/  @!P0 FMUL R4, R4, R4 ;  /* 0x0000000404048220 */ /* 0x001fc80000400000 */
[----:B------:R-:W-:-:S05]  /*31d0*/  FADD R4, R4, 1 ;  /* 0x3f80000004047421 */ /* 0x000fca0000000000 */
[----:B------:R-:W-:-:S13]  /*31e0*/  FSETP.GTU.AND P0, PT, R4, RZ, PT ;  /* 0x000000ff0400720b */ /* 0x000fda0003f0c000 */
[----:B------:R-:W-:Y:S05]  /*31f0*/  @!P0 BREAK.RELIABLE B1 ;  /* 0x0000000000018942 */ /* 0x000fea0003800100 */
[----:B------:R-:W-:Y:S05]  /*3200*/  @!P0 BRA `(.L_x_9) ;  /* 0x0000000000288947 */ /* 0x000fea0003800000 */
.L_x_8:
[----:B------:R-:W-:Y:S05]  /*3210*/  BSYNC.RELIABLE B1 ;  /* 0x0000000000017941 */ /* 0x000fea0003800100 */
.L_x_7:
[----:B------:R-:W-:Y:S02]  /*3220*/  FSETP.GEU.AND P0, PT, |R4|, 1.175494350822287508e-38, PT ;  /* 0x008000000400780b */ /* 0x000fe40003f0e200 */
[----:B------:R-:W-:-:S11]  /*3230*/  MOV R5, 0x7f7fffff ;  /* 0x7f7fffff00057802 */ /* 0x000fd60000000f00 */
[----:B------:R-:W-:-:S04]  /*3240*/  @!P0 FMUL R4, R4, 16777216 ;  /* 0x4b80000004048820 */ /* 0x000fc80000400000 */
[----:B------:R-:W0:Y:S02]  /*3250*/  MUFU.LG2 R2, R4 ;  /* 0x0000000400027308 */ /* 0x000e240000000c00 */
[----:B0-----:R-:W-:-:S04]  /*3260*/  @!P0 FADD R2, R2, -24 ;  /* 0xc1c0000002028421 */ /* 0x001fc80000000000 */
[----:B------:R-:W-:-:S04]  /*3270*/  FMUL R2, R2, 0.69314718246459960938 ;  /* 0x3f31721802027820 */ /* 0x000fc80000400000 */
[----:B------:R-:W-:-:S05]  /*3280*/  FMUL R2, R2, UR5 ;  /* 0x0000000502027c20 */ /* 0x000fca0008400000 */
[----:B------:R-:W-:-:S13]  /*3290*/  FSETP.GT.AND P0, PT, R2, 3.40282346638528859812e+38, PT ;  /* 0x7f7fffff0200780b */ /* 0x000fda0003f04000 */
[----:B------:R-:W-:-:S07]  /*32a0*/  @!P0 FMNMX.NAN R5, R2, -3.40282346638528859812e+38, !PT ;  /* 0xff7fffff02058809 */ /* 0x000fce0007820000 */
.L_x_9:
[----:B------:R-:W-:Y:S05]  /*32b0*/  BSYNC.RECONVERGENT B0 ;  /* 0x0000000000007941 */ /* 0x000fea0003800200 */
.L_x_6:
[----:B------:R-:W-:Y:S05]  /*32c0*/  WARPSYNC.ALL ;  /* 0x0000000000007948 */ /* 0x000fea0003800000 */
[----:B------:R-:W0:Y:S01]  /*32d0*/  LDCU UR5, c[0x3][0x14] ;  /* 0x00c00280ff0577ac */ /* 0x000e220008000800 */
[----:B------:R-:W-:Y:S01]  /*32e0*/  FADD R2, R6, R5 ;  /* 0x0000000506027221 */ /* 0x000fe20000000000 */
[----:B------:R-:W-:-:S04]  /*32f0*/  UIADD3 UR4, UPT, UPT, UR4, 0x1, URZ ;  /* 0x0000000104047890 */ /* 0x000fc8000fffe0ff */
[----:B0-----:R-:W-:-:S09]  /*3300*/  UISETP.NE.AND UP0, UPT, UR4, UR5, UPT ;  /* 0x000000050400728c */ /* 0x001fd2000bf05270 */
[----:B------:R-:W-:Y:S05]  /*3310*/  BRA.U !UP0, `(.L_x_0) ;  /* 0x0000005d08647547 */ /* 0x000fea000b800000 */
[----:B------:R-:W-:Y:S05]  /*3320*/  BRA `(.L_x_10) ;  /* 0xffffffcc00847947 */ /* 0x000fea000383ffff */
.L_x_1:
[C---:B------:R-:W-:Y:S01]  /*3330*/  ISETP.GE.U32.AND P0, PT, R8.reuse, 0x20, PT ;  /* 0x000000200800780c */ /* 0x040fe20003f06070 */
[----:B------:R-:W-:Y:S01]  /*3340*/  HFMA2 R3, -RZ, RZ, 0, 0 ;  /* 0x00000000ff037431 */ /* 0x000fe200000001ff */
[----:B------:R-:W-:Y:S02]  /*3350*/  MOV R2, UR5 ;  /* 0x0000000500027c02 */ /* 0x000fe40008000f00 */
[----:B------:R-:W-:-:S09]  /*3360*/  LOP3.LUT R10, R8, 0x1f, RZ, 0xc0, !PT ;  /* 0x0000001f080a7812 */ /* 0x000fd200078ec0ff */
[----:B------:R-:W-:Y:S05]  /*3370*/  @!P0 BRA `(.L_x_11) ;  /* 0x00000058004c8947 */ /* 0x000fea0003800000 */
[----:B------:R-:W0:Y:S01]  /*3380*/  LDCU UR6, c[0x3][0x10] ;  /* 0x00c00200ff0677ac */ /* 0x000e220008000800 */
[----:B------:R-:W1:Y:S01]  /*3390*/  LDC R11, c[0x3][0x1c] ;  /* 0x00c00700ff0b7b82 */ /* 0x000e620000000800 */
[----:B------:R-:W-:Y:S01]  /*33a0*/  LOP3.LUT R3, R8, 0x7fffffe0, RZ, 0xc0, !PT ;  /* 0x7fffffe008037812 */ /* 0x000fe200078ec0ff */
[----:B------:R-:W2:Y:S01]  /*33b0*/  LDCU UR4, c[0x3][URZ] ;  /* 0x00c00000ff0477ac */ /* 0x000ea20008000800 */
[----:B------:R-:W-:Y:S01]  /*33c0*/  MOV R2, UR5 ;  /* 0x0000000500027c02 */ /* 0x000fe20008000f00 */
[----:B------:R-:W3:Y:S04]  /*33d0*/  LDCU UR13, c[0x3][0x10] ;  /* 0x00c00200ff0d77ac */ /* 0x000ee80008000800 */
[----:B------:R-:W4:Y:S01]  /*33e0*/  LDC.64 R6, c[0x0][0x3a0] ;  /* 0x0000e800ff067b82 */ /* 0x000f220000000a00 */
[----:B------:R-:W1:Y:S01]  /*33f0*/  LDCU UR8, c[0x3][0x4] ;  /* 0x00c00080ff0877ac */ /* 0x000e620008000800 */
[----:B------:R-:W1:Y:S06]  /*3400*/  LDCU UR9, c[0x3][0xc] ;  /* 0x00c00180ff0977ac */ /* 0x000e6c0008000800 */
[----:B------:R-:W1:Y:S01]  /*3410*/  LDC.64 R4, c[0x0][0x398] ;  /* 0x0000e600ff047b82 */ /* 0x000e620000000a00 */
[----:B0-----:R-:W-:Y:S01]  /*3420*/  FMUL R9, RZ, UR6 ;  /* 0x00000006ff097c20 */ /* 0x001fe20008400000 */
[----:B------:R-:W0:Y:S01]  /*3430*/  LDCU UR7, c[0x3][0x8] ;  /* 0x00c00100ff0777ac */ /* 0x000e220008000800 */
[----:B--2---:R-:W-:Y:S01]  /*3440*/  FSETP.NEU.AND P0, PT, RZ, UR4, PT ;  /* 0x00000004ff007c0b */ /* 0x004fe2000bf0d000 */
[----:B------:R-:W-:-:S03]  /*3450*/  UMOV UR4, URZ ;  /* 0x000000ff00047c82 */ /* 0x000fc60008000000 */
[----:B---3--:R-:W-:-:S09]  /*3460*/  FSEL R9, R9, RZ, P0 ;  /* 0x000000ff09097208 */ /* 0x008fd20000000000 */
.L_x_108:
[----:B-1----:R-:W-:Y:S01]  /*3470*/  IMAD R15, R11, UR4, R0 ;  /* 0x000000040b0f7c24 */ /* 0x002fe2000f8e0200 */
[----:B------:R-:W1:Y:S03]  /*3480*/  LDC R8, c[0x3][RZ] ;  /* 0x00c00000ff087b82 */ /* 0x000e660000000800 */
[----:B----4-:R-:W-:-:S05]  /*3490*/  IMAD.WIDE R12, R15, 0x4, R6 ;  /* 0x000000040f0c7825 */ /* 0x010fca00078e0206 */
[----:B------:R-:W2:Y:S01]  /*34a0*/  LDG.E R16, desc[UR10][R12.64] ;  /* 0x0000000a0c107981 */ /* 0x000ea2000c1e1900 */
[----:B------:R-:W-:-:S05]  /*34b0*/  IMAD.WIDE R14, R15, 0x4, R4 ;  /* 0x000000040f0e7825 */ /* 0x000fca00078e0204 */
[----:B------:R-:W3:Y:S01]  /*34c0*/  LDG.E R18, desc[UR10][R14.64] ;  /* 0x0000000a0e127981 */ /* 0x000ee2000c1e1900 */
[----:B------:R-:W-:Y:S01]  /*34d0*/  UIADD3 UR4, UPT, UPT, UR4, 0x20, URZ ;  /* 0x0000002004047890 */ /* 0x000fe2000fffe0ff */
[----:B------:R-:W-:Y:S01]  /*34e0*/  BSSY.RECONVERGENT B0, `(.L_x_12) ;  /* 0x0000027000007945 */ /* 0x000fe20003800200 */
[----:B--2---:R-:W-:-:S05]  /*34f0*/  FADD R17, R9, -R16 ;  /* 0x8000001009117221 */ /* 0x004fca0000000000 */
[----:B-1----:R-:W-:-:S04]  /*3500*/  FSETP.GEU.AND P0, PT, R17, R8, PT ;  /* 0x000000081100720b */ /* 0x002fc80003f0e000 */
[----:B------:R-:W-:Y:S02]  /*3510*/  FSEL R17, R17, R8, P0 ;  /* 0x0000000811117208 */ /* 0x000fe40000000000 */
[----:B------:R-:W-:-:S03]  /*3520*/  ISETP.NE.AND P0, PT, R3, UR4, PT ;  /* 0x0000000403007c0c */ /* 0x000fc6000bf05270 */
[----:B---3--:R-:W-:-:S04]  /*3530*/  FADD R17, R17, R18 ;  /* 0x0000001211117221 */ /* 0x008fc80000000000 */
[----:B------:R-:W-:Y:S01]  /*3540*/  FADD R16, -R17, R2 ;  /* 0x0000000211107221 */ /* 0x000fe20000000100 */
[----:B------:R-:W-:-:S04]  /*3550*/  FSETP.GEU.AND P1, PT, R2, R17, PT ;  /* 0x000000110200720b */ /* 0x000fc80003f2e000 */
[----:B------:R-:W-:Y:S02]  /*3560*/  FSEL R21, R16, -R16, !P1 ;  /* 0x8000001010157208 */ /* 0x000fe40004800000 */
[----:B------:R-:W-:Y:S02]  /*3570*/  FSEL R19, R17, R2, !P1 ;  /* 0x0000000211137208 */ /* 0x000fe40004800000 */
[----:B0-----:R-:W-:Y:S02]  /*3580*/  FSETP.GEU.AND P2, PT, R21, UR7, PT ;  /* 0x0000000715007c0b */ /* 0x001fe4000bf4e000 */
[----:B------:R-:W-:-:S11]  /*3590*/  MOV R2, 0x3f800000 ;  /* 0x3f80000000027802 */ /* 0x000fd60000000f00 */
[----:B------:R-:W-:Y:S05]  /*35a0*/  @!P2 BRA `(.L_x_13) ;  /* 0x000000000040a947 */ /* 0x000fea0003800000 */
[----:B------:R-:W-:Y:S02]  /*35b0*/  FSETP.GT.AND P1, PT, R21, UR8, PT ;  /* 0x0000000815007c0b */ /* 0x000fe4000bf24000 */
[----:B------:R-:W-:-:S11]  /*35c0*/  MOV R2, 0x7f7fffff ;  /* 0x7f7fffff00027802 */ /* 0x000fd60000000f00 */
[----:B------:R-:W-:Y:S05]  /*35d0*/  @P1 BRA `(.L_x_13) ;  /* 0x0000000000341947 */ /* 0x000fea0003800000 */
[C---:B------:R-:W-:Y:S01]  /*35e0*/  FMUL R17, R21.reuse, UR9 ;  /* 0x0000000915117c20 */ /* 0x040fe20008400000 */
[-C--:B------:R-:W-:Y:S01]  /*35f0*/  FSETP.NEU.AND P1, PT, R21, R8.reuse, PT ;  /* 0x000000081500720b */ /* 0x080fe20003f2d000 */
[----:B------:R-:W0:Y:S03]  /*3600*/  LDCU UR5, c[0x3][URZ] ;  /* 0x00c00000ff0577ac */ /* 0x000e260008000800 */
[----:B------:R-:W-:-:S05]  /*3610*/  FSEL R17, R17, R8, P1 ;  /* 0x0000000811117208 */ /* 0x000fca0000800000 */
        /* <DEDUP_REMOVED lines=8> */
[----:B------:R-:W-:Y:S05]  /*36a0*/  @!P1 BRA `(.L_x_14) ;  /* 0x0000000000289947 */ /* 0x000fea0003800000 */
.L_x_13:
[----:B------:R-:W-:Y:S02]  /*36b0*/  MOV R17, R2 ;  /* 0x0000000200117202 */ /* 0x000fe40000000f00 */
[----:B------:R-:W-:Y:S02]  /*36c0*/  MOV R16, 0x7f7fffff ;  /* 0x7f7fffff00107802 */ /* 0x000fe40000000f00 */
[----:B------:R-:W-:-:S13]  /*36d0*/  FSETP.GEU.AND P1, PT, |R17|, 1.175494350822287508e-38, PT ;  /* 0x008000001100780b */ /* 0x000fda0003f2e200 */
[----:B------:R-:W-:-:S04]  /*36e0*/  @!P1 FMUL R17, R17, 16777216 ;  /* 0x4b80000011119820 */ /* 0x000fc80000400000 */
[----:B------:R-:W0:Y:S02]  /*36f0*/  MUFU.LG2 R2, R17 ;  /* 0x0000001100027308 */ /* 0x000e240000000c00 */
[----:B0-----:R-:W-:-:S04]  /*3700*/  @!P1 FADD R2, R2, -24 ;  /* 0xc1c0000002029421 */ /* 0x001fc80000000000 */
[----:B------:R-:W-:-:S04]  /*3710*/  FMUL R2, R2, 0.69314718246459960938 ;  /* 0x3f31721802027820 */ /* 0x000fc80000400000 */
[----:B------:R-:W-:-:S05]  /*3720*/  FMUL R2, R2, UR13 ;  /* 0x0000000d02027c20 */ /* 0x000fca0008400000 */
[----:B------:R-:W-:-:S13]  /*3730*/  FSETP.GT.AND P1, PT, R2, 3.40282346638528859812e+38, PT ;  /* 0x7f7fffff0200780b */ /* 0x000fda0003f24000 */
[----:B------:R-:W-:-:S07]  /*3740*/  @!P1 FMNMX.NAN R16, R2, -3.40282346638528859812e+38, !PT ;  /* 0xff7fffff02109809 */ /* 0x000fce0007820000 */
.L_x_14:
[----:B------:R-:W-:Y:S05]  /*3750*/  BSYNC.RECONVERGENT B0 ;  /* 0x0000000000007941 */ /* 0x000fea0003800200 */
.L_x_12:
[----:B------:R-:W-:-:S05]  /*3760*/  IMAD.WIDE R12, R11, 0x4, R12 ;  /* 0x000000040b0c7825 */ /* 0x000fca00078e020c */
[----:B------:R-:W2:Y:S01]  /*3770*/  LDG.E R2, desc[UR10][R12.64] ;  /* 0x0000000a0c027981 */ /* 0x000ea2000c1e1900 */
[----:B------:R-:W-:-:S05]  /*3780*/  IMAD.WIDE R14, R11, 0x4, R14 ;  /* 0x000000040b0e7825 */ /* 0x000fca00078e020e */
[----:B------:R-:W3:Y:S01]  /*3790*/  LDG.E R18, desc[UR10][R14.64] ;  /* 0x0000000a0e127981 */ /* 0x000ee2000c1e1900 */
[----:B------:R-:W-:Y:S01]  /*37a0*/  FADD R16, R19, R16 ;  /* 0x0000001013107221 */ /* 0x000fe20000000000 */
[----:B------:R-:W-:Y:S01]  /*37b0*/  BSSY.RECONVERGENT B0, `(.L_x_15) ;  /* 0x0000026000007945 */ /* 0x000fe20003800200 */
[----:B--2---:R-:W-:-:S05]  /*37c0*/  FADD R17, R9, -R2 ;  /* 0x8000000209117221 */ /* 0x004fca0000000000 */
[----:B------:R-:W-:-:S04]  /*37d0*/  FSETP.GEU.AND P1, PT, R17, R8, PT ;  /* 0x000000081100720b */ /* 0x000fc80003f2e000 */
[----:B------:R-:W-:-:S05]  /*37e0*/  FSEL R17, R17, R8, P1 ;  /* 0x0000000811117208 */ /* 0x000fca0000800000 */
[----:B---3--:R-:W-:-:S04]  /*37f0*/  FADD R17, R17, R18 ;  /* 0x0000001211117221 */ /* 0x008fc80000000000 */
[C---:B------:R-:W-:Y:S01]  /*3800*/  FADD R2, R16.reuse, -R17 ;  /* 0x8000001110027221 */ /* 0x040fe20000000000 */
[----:B------:R-:W-:-:S04]  /*3810*/  FSETP.GEU.AND P1, PT, R16, R17, PT ;  /* 0x000000111000720b */ /* 0x000fc80003f2e000 */
[----:B------:R-:W-:Y:S01]  /*3820*/  FSEL R21, R2, -R2, !P1 ;  /* 0x8000000202157208 */ /* 0x000fe20004800000 */
[----:B------:R-:W-:Y:S01]  /*3830*/  HFMA2 R2, -RZ, RZ, 1.875, 0 ;  /* 0x3f800000ff027431 */ /* 0x000fe200000001ff */
[----:B------:R-:W-:Y:S02]  /*3840*/  FSEL R19, R17, R16, !P1 ;  /* 0x0000001011137208 */ /* 0x000fe40004800000 */
[----:B------:R-:W-:-:S13]  /*3850*/  FSETP.GEU.AND P2, PT, R21, UR7, PT ;  /* 0x0000000715007c0b */ /* 0x000fda000bf4e000 */
        /* <DEDUP_REMOVED lines=17> */
.L_x_16:
        /* <DEDUP_REMOVED lines=10> */
.L_x_17:
[----:B------:R-:W-:Y:S05]  /*3a10*/  BSYNC.RECONVERGENT B0 ;  /* 0x0000000000007941 */ /* 0x000fea0003800200 */
.L_x_15:
        /* <DEDUP_REMOVED lines=33> */
.L_x_19:
        /* <DEDUP_REMOVED lines=10> */
.L_x_20:
[----:B------:R-:W-:Y:S05]  /*3cd0*/  BSYNC.RECONVERGENT B0 ;  /* 0x0000000000007941 */ /* 0x000fea0003800200 */
.L_x_18:
        /* <DEDUP_REMOVED lines=33> */
.L_x_22:
        /* <DEDUP_REMOVED lines=10> */
.L_x_23:
[----:B------:R-:W-:Y:S05]  /*3f90*/  BSYNC.RECONVERGENT B0 ;  /* 0x0000000000007941 */ /* 0x000fea0003800200 */
.L_x_21:
        /* <DEDUP_REMOVED lines=33> */
.L_x_25:
        /* <DEDUP_REMOVED lines=10> */
.L_x_26:
[----:B------:R-:W-:Y:S05]  /*4250*/  BSYNC.RECONVERGENT B0 ;  /* 0x0000000000007941 */ /* 0x000fea0003800200 */
.L_x_24:
        /* <DEDUP_REMOVED lines=33> */
.L_x_28:
        /* <DEDUP_REMOVED lines=10> */
.L_x_29:
[----:B------:R-:W-:Y:S05]  /*4510*/  BSYNC.RECONVERGENT B0 ;  /* 0x0000000000007941 */ /* 0x000fea0003800200 */
.L_x_27:
        /* <DEDUP_REMOVED lines=33> */
.L_x_31:
        /* <DEDUP_REMOVED lines=10> */
.L_x_32:
[----:B------:R-:W-:Y:S05]  /*47d0*/  BSYNC.RECONVERGENT B0 ;  /* 0x0000000000007941 */ /* 0x000fea0003800200 */
.L_x_30:
        /* <DEDUP_REMOVED lines=33> */
.L_x_34:
        /* <DEDUP_REMOVED lines=10> */
.L_x_35:
[----:B------:R-:W-:Y:S05]  /*4a90*/  BSYNC.RECONVERGENT B0 ;  /* 0x0000000000007941 */ /* 0x000fea0003800200 */
.L_x_33:
        /* <DEDUP_REMOVED lines=33> */
.L_x_37:
        /* <DEDUP_REMOVED lines=10> */
.L_x_38:
[----:B------:R-:W-:Y:S05]  /*4d50*/  BSYNC.RECONVERGENT B0 ;  /* 0x0000000000007941 */ /* 0x000fea0003800200 */
.L_x_36:
        /* <DEDUP_REMOVED lines=33> */
.L_x_40:
        /* <DEDUP_REMOVED lines=10> */
.L_x_41:
[----:B------:R-:W-:Y:S05]  /*5010*/  BSYNC.RECONVERGENT B0 ;  /* 0x0000000000007941 */ /* 0x000fea0003800200 */
.L_x_39:
        /* <DEDUP_REMOVED lines=33> */
.L_x_43:
        /* <DEDUP_REMOVED lines=10> */
.L_x_44:
[----:B------:R-:W-:Y:S05]  /*52d0*/  BSYNC.RECONVERGENT B0 ;  /* 0x0000000000007941 */ /* 0x000fea0003800200 */
.L_x_42:
        /* <DEDUP_REMOVED lines=33> */
.L_x_46:
        /* <DEDUP_REMOVED lines=10> */
.L_x_47:
[----:B------:R-:W-:Y:S05]  /*5590*/  BSYNC.RECONVERGENT B0 ;  /* 0x0000000000007941 */ /* 0x000fea0003800200 */
.L_x_45:
        /* <DEDUP_REMOVED lines=33> */
.L_x_49:
        /* <DEDUP_REMOVED lines=10> */
.L_x_50:
[----:B------:R-:W-:Y:S05]  /*5850*/  BSYNC.RECONVERGENT B0 ;  /* 0x0000000000007941 */ /* 0x000fea0003800200 */
.L_x_48:
        /* <DEDUP_REMOVED lines=33> */
.L_x_52:
        /* <DEDUP_REMOVED lines=10> */
.L_x_53:
[----:B------:R-:W-:Y:S05]  /*5b10*/  BSYNC.RECONVERGENT B0 ;  /* 0x0000000000007941 */ /* 0x000fea0003800200 */
.L_x_51:
        /* <DEDUP_REMOVED lines=33> */
.L_x_55:
        /* <DEDUP_REMOVED lines=10> */
.L_x_56:
[----:B------:R-:W-:Y:S05]  /*5dd0*/  BSYNC.RECONVERGENT B0 ;  /* 0x0000000000007941 */ /* 0x000fea0003800200 */
.L_x_54:
        /* <DEDUP_REMOVED lines=33> */
.L_x_58:
        /* <DEDUP_REMOVED lines=10> */
.L_x_59:
[----:B------:R-:W-:Y:S05]  /*6090*/  BSYNC.RECONVERGENT B0 ;  /* 0x0000000000007941 */ /* 0x000fea0003800200 */
.L_x_57:
        /* <DEDUP_REMOVED lines=33> */
.L_x_61:
        /* <DEDUP_REMOVED lines=10> */
.L_x_62:
[----:B------:R-:W-:Y:S05]  /*6350*/  BSYNC.RECONVERGENT B0 ;  /* 0x0000000000007941 */ /* 0x000fea0003800200 */
.L_x_60:
        /* <DEDUP_REMOVED lines=33> */
.L_x_64:
        /* <DEDUP_REMOVED lines=10> */
.L_x_65:
[----:B------:R-:W-:Y:S05]  /*6610*/  BSYNC.RECONVERGENT B0 ;  /* 0x0000000000007941 */ /* 0x000fea0003800200 */
.L_x_63:
        /* <DEDUP_REMOVED lines=33> */
.L_x_67:
        /* <DEDUP_REMOVED lines=10> */
.L_x_68:
[----:B------:R-:W-:Y:S05]  /*68d0*/  BSYNC.RECONVERGENT B0 ;  /* 0x0000000000007941 */ /* 0x000fea0003800200 */
.L_x_66:
        /* <DEDUP_REMOVED lines=33> */
.L_x_70:
        /* <DEDUP_REMOVED lines=10> */
.L_x_71:
[----:B------:R-:W-:Y:S05]  /*6b90*/  BSYNC.RECONVERGENT B0 ;  /* 0x0000000000007941 */ /* 0x000fea0003800200 */
.L_x_69:
        /* <DEDUP_REMOVED lines=33> */
.L_x_73:
        /* <DEDUP_REMOVED lines=10> */
.L_x_74:
[----:B------:R-:W-:Y:S05]  /*6e50*/  BSYNC.RECONVERGENT B0 ;  /* 0x0000000000007941 */ /* 0x000fea0003800200 */
.L_x_72:
        /* <DEDUP_REMOVED lines=33> */
.L_x_76:
        /* <DEDUP_REMOVED lines=10> */
.L_x_77:
[----:B------:R-:W-:Y:S05]  /*7110*/  BSYNC.RECONVERGENT B0 ;  /* 0x0000000000007941 */ /* 0x000fea0003800200 */
.L_x_75:
        /* <DEDUP_REMOVED lines=33> */
.L_x_79:
        /* <DEDUP_REMOVED lines=10> */
.L_x_80:
[----:B------:R-:W-:Y:S05]  /*73d0*/  BSYNC.RECONVERGENT B0 ;  /* 0x0000000000007941 */ /* 0x000fea0003800200 */
.L_x_78:
        /* <DEDUP_REMOVED lines=33> */
.L_x_82:
        /* <DEDUP_REMOVED lines=10> */
.L_x_83:
[----:B------:R-:W-:Y:S05]  /*7690*/  BSYNC.RECONVERGENT B0 ;  /* 0x0000000000007941 */ /* 0x000fea0003800200 */
.L_x_81:
        /* <DEDUP_REMOVED lines=33> */
.L_x_85:
        /* <DEDUP_REMOVED lines=10> */
.L_x_86:
[----:B------:R-:W-:Y:S05]  /*7950*/  BSYNC.RECONVERGENT B0 ;  /* 0x0000000000007941 */ /* 0x000fea0003800200 */
.L_x_84:
        /* <DEDUP_REMOVED lines=33> */
.L_x_88:
        /* <DEDUP_REMOVED lines=10> */
.L_x_89:
[----:B------:R-:W-:Y:S05]  /*7c10*/  BSYNC.RECONVERGENT B0 ;  /* 0x0000000000007941 */ /* 0x000fea0003800200 */
.L_x_87:
        /* <DEDUP_REMOVED lines=33> */
.L_x_91:
        /* <DEDUP_REMOVED lines=10> */
.L_x_92:
[----:B------:R-:W-:Y:S05]  /*7ed0*/  BSYNC.RECONVERGENT B0 ;  /* 0x0000000000007941 */ /* 0x000fea0003800200 */
.L_x_90:
        /* <DEDUP_REMOVED lines=33> */
.L_x_94:
        /* <DEDUP_REMOVED lines=10> */
.L_x_95:
[----:B------:R-:W-:Y:S05]  /*8190*/  BSYNC.RECONVERGENT B0 ;  /* 0x0000000000007941 */ /* 0x000fea0003800200 */
.L_x_93:
        /* <DEDUP_REMOVED lines=33> */
.L_x_97:
        /* <DEDUP_REMOVED lines=10> */
.L_x_98:
[----:B------:R-:W-:Y:S05]  /*8450*/  BSYNC.RECONVERGENT B0 ;  /* 0x0000000000007941 */ /* 0x000fea0003800200 */
.L_x_96:
        /* <DEDUP_REMOVED lines=33> */
.L_x_100:
        /* <DEDUP_REMOVED lines=10> */
.L_x_101:
[----:B------:R-:W-:Y:S05]  /*8710*/  BSYNC.RECONVERGENT B0 ;  /* 0x0000000000007941 */ /* 0x000fea0003800200 */
.L_x_99:
        /* <DEDUP_REMOVED lines=33> */
.L_x_103:
        /* <DEDUP_REMOVED lines=10> */
.L_x_104:
[----:B------:R-:W-:Y:S05]  /*89d0*/  BSYNC.RECONVERGENT B0 ;  /* 0x0000000000007941 */ /* 0x000fea0003800200 */
.L_x_102:
[----:B------:R-:W-:-:S06]  /*89e0*/  IMAD.WIDE R12, R11, 0x4, R12 ;  /* 0x000000040b0c7825 */ /* 0x000fcc00078e020c */
[----:B------:R-:W2:Y:S01]  /*89f0*/  LDG.E R12, desc[UR10][R12.64] ;  /* 0x0000000a0c0c7981 */ /* 0x000ea2000c1e1900 */
[----:B------:R-:W-:-:S06]  /*8a00*/  IMAD.WIDE R14, R11, 0x4, R14 ;  /* 0x000000040b0e7825 */ /* 0x000fcc00078e020e */
        /* <DEDUP_REMOVED lines=17> */
[----:B------:R-:W-:Y:S01]  /*8b20*/  FSETP.NEU.AND P1, PT, R19, R8, PT ;  /* 0x000000081300720b */ /* 0x000fe20003f2d000 */
[----:B------:R-:W0:-:S12]  /*8b30*/  LDCU UR5, c[0x3][URZ] ;  /* 0x00c00000ff0577ac */ /* 0x000e180008000800 */
[----:B------:R-:W-:-:S04]  /*8b40*/  @P1 FMUL R8, R19, UR9 ;  /* 0x0000000913081c20 */ /* 0x000fc80008400000 */
[----:B------:R-:W-:Y:S01]  /*8b50*/  FMUL R8, R8, 1.4426950216293334961 ;  /* 0x3fb8aa3b08087820 */ /* 0x000fe20000400000 */
[----:B0-----:R-:W-:-:S04]  /*8b60*/  MOV R12, UR5 ;  /* 0x00000005000c7c02 */ /* 0x001fc80008000f00 */
[----:B------:R-:W-:-:S13]  /*8b70*/  FSETP.GEU.AND P1, PT, R8, -126, PT ;  /* 0xc2fc00000800780b */ /* 0x000fda0003f2e000 */
[----:B------:R-:W-:-:S04]  /*8b80*/  @!P1 FMUL R8, R8, 0.5 ;  /* 0x3f00000008089820 */ /* 0x000fc80000400000 */
[----:B------:R-:W0:Y:S02]  /*8b90*/  MUFU.EX2 R2, R8 ;  /* 0x0000000800027308 */ /* 0x000e240000000800 */
[----:B0-----:R-:W-:-:S04]  /*8ba0*/  @!P1 FMUL R2, R2, R2 ;  /* 0x0000000202029220 */ /* 0x001fc80000400000 */
[----:B------:R-:W-:-:S05]  /*8bb0*/  FADD R2, R2, 1 ;  /* 0x3f80000002027421 */ /* 0x000fca0000000000 */
[----:B------:R-:W-:-:S13]  /*8bc0*/  FSETP.GTU.AND P1, PT, R2, RZ, PT ;  /* 0x000000ff0200720b */ /* 0x000fda0003f2c000 */
[----:B------:R-:W-:Y:S05]  /*8bd0*/  @!P1 BRA `(.L_x_107) ;  /* 0x0000000000289947 */ /* 0x000fea0003800000 */
.L_x_106:
        /* <DEDUP_REMOVED lines=10> */
.L_x_107:
[----:B------:R-:W-:Y:S05]  /*8c80*/  BSYNC.RECONVERGENT B0 ;  /* 0x0000000000007941 */ /* 0x000fea0003800200 */
.L_x_105:
[----:B------:R-:W-:Y:S01]  /*8c90*/  FADD R2, R17, R12 ;  /* 0x0000000c11027221 */ /* 0x000fe20000000000 */
[----:B------:R-:W-:Y:S06]  /*8ca0*/  @P0 BRA `(.L_x_108) ;  /* 0xffffffa400f00947 */ /* 0x000fec000383ffff */
.L_x_11:
[----:B------:R-:W-:-:S13]  /*8cb0*/  ISETP.NE.AND P0, PT, R10, RZ, PT ;  /* 0x000000ff0a00720c */ /* 0x000fda0003f05270 */
[----:B------:R-:W-:Y:S05]  /*8cc0*/  @!P0 BRA `(.L_x_0) ;  /* 0x0000000000f88947 */ /* 0x000fea0003800000 */
[----:B------:R-:W0:Y:S01]  /*8cd0*/  LDCU UR5, c[0x3][0x10] ;  /* 0x00c00200ff0577ac */ /* 0x000e220008000800 */
[----:B------:R-:W1:Y:S01]  /*8ce0*/  LDC.64 R8, c[0x0][0x3a0] ;  /* 0x0000e800ff087b82 */ /* 0x000e620000000a00 */
[----:B------:R-:W2:Y:S01]  /*8cf0*/  LDCU UR4, c[0x3][URZ] ;  /* 0x00c00000ff0477ac */ /* 0x000ea20008000800 */
[----:B------:R-:W3:Y:S06]  /*8d00*/  LDCU UR6, c[0x3][0x1c] ;  /* 0x00c00380ff0677ac */ /* 0x000eec0008000800 */
[----:B------:R-:W4:Y:S01]  /*8d10*/  LDC.64 R12, c[0x0][0x398] ;  /* 0x0000e600ff0c7b82 */ /* 0x000f220000000a00 */
[----:B------:R-:W1:Y:S01]  /*8d20*/  LDCU UR13, c[0x3][0x10] ;  /* 0x00c00200ff0d77ac */ /* 0x000e620008000800 */
[----:B------:R-:W1:Y:S01]  /*8d30*/  LDCU UR8, c[0x3][0x4] ;  /* 0x00c00080ff0877ac */ /* 0x000e620008000800 */
[----:B0-----:R-:W-:Y:S01]  /*8d40*/  FMUL R4, RZ, UR5 ;  /* 0x00000005ff047c20 */ /* 0x001fe20008400000 */
[----:B------:R-:W0:Y:S01]  /*8d50*/  LDCU UR9, c[0x3][0xc] ;  /* 0x00c00180ff0977ac */ /* 0x000e220008000800 */
[----:B--2---:R-:W-:Y:S01]  /*8d60*/  FSETP.NEU.AND P0, PT, RZ, UR4, PT ;  /* 0x00000004ff007c0b */ /* 0x004fe2000bf0d000 */
[----:B------:R-:W2:Y:S03]  /*8d70*/  LDCU UR7, c[0x3][0x8] ;  /* 0x00c00100ff0777ac */ /* 0x000ea60008000800 */
[----:B------:R-:W-:Y:S01]  /*8d80*/  FSEL R15, R4, RZ, P0 ;  /* 0x000000ff040f7208 */ /* 0x000fe20000000000 */
[----:B---3--:R-:W-:-:S08]  /*8d90*/  UMOV UR4, URZ ;  /* 0x000000ff00047c82 */ /* 0x008fd00008000000 */
.L_x_112:
[----:B------:R-:W-:Y:S01]  /*8da0*/  IMAD R7, R3, UR6, R0 ;  /* 0x0000000603077c24 */ /* 0x000fe2000f8e0200 */
[----:B------:R-:W3:Y:S03]  /*8db0*/  LDC R16, c[0x3][RZ] ;  /* 0x00c00000ff107b82 */ /* 0x000ee60000000800 */
[----:B-1----:R-:W-:-:S06]  /*8dc0*/  IMAD.WIDE R4, R7, 0x4, R8 ;  /* 0x0000000407047825 */ /* 0x002fcc00078e0208 */
[----:B------:R-:W5:Y:S01]  /*8dd0*/  LDG.E R4, desc[UR10][R4.64] ;  /* 0x0000000a04047981 */ /* 0x000f62000c1e1900 */
[----:B----4-:R-:W-:-:S06]  /*8de0*/  IMAD.WIDE R6, R7, 0x4, R12 ;  /* 0x0000000407067825 */ /* 0x010fcc00078e020c */
[----:B------:R-:W4:Y:S01]  /*8df0*/  LDG.E R6, desc[UR10][R6.64] ;  /* 0x0000000a06067981 */ /* 0x000f22000c1e1900 */
[----:B------:R-:W-:Y:S01]  /*8e00*/  UIADD3 UR4, UPT, UPT, UR4, 0x1, URZ ;  /* 0x0000000104047890 */ /* 0x000fe2000fffe0ff */
[----:B------:R-:W-:Y:S01]  /*8e10*/  BSSY.RECONVERGENT B0, `(.L_x_109) ;  /* 0x0000026000007945 */ /* 0x000fe20003800200 */
[----:B-----5:R-:W-:-:S05]  /*8e20*/  FADD R11, R15, -R4 ;  /* 0x800000040f0b7221 */ /* 0x020fca0000000000 */
[----:B---3--:R-:W-:-:S04]  /*8e30*/  FSETP.GEU.AND P0, PT, R11, R16, PT ;  /* 0x000000100b00720b */ /* 0x008fc80003f0e000 */
[----:B------:R-:W-:Y:S02]  /*8e40*/  FSEL R11, R11, R16, P0 ;  /* 0x000000100b0b7208 */ /* 0x000fe40000000000 */
[----:B------:R-:W-:-:S03]  /*8e50*/  ISETP.NE.AND P0, PT, R10, UR4, PT ;  /* 0x000000040a007c0c */ /* 0x000fc6000bf05270 */
[----:B----4-:R-:W-:-:S04]  /*8e60*/  FADD R11, R11, R6 ;  /* 0x000000060b0b7221 */ /* 0x010fc80000000000 */
[----:B------:R-:W-:Y:S01]  /*8e70*/  FADD R14, -R11, R2 ;  /* 0x000000020b0e7221 */ /* 0x000fe20000000100 */
[----:B------:R-:W-:-:S04]  /*8e80*/  FSETP.GEU.AND P1, PT, R2, R11, PT ;  /* 0x0000000b0200720b */ /* 0x000fc80003f2e000 */
[----:B------:R-:W-:Y:S02]  /*8e90*/  FSEL R14, R14, -R14, !P1 ;  /* 0x8000000e0e0e7208 */ /* 0x000fe40004800000 */
[----:B------:R-:W-:Y:S01]  /*8ea0*/  FSEL R11, R11, R2, !P1 ;  /* 0x000000020b0b7208 */ /* 0x000fe20004800000 */
[----:B------:R-:W-:Y:S01]  /*8eb0*/  HFMA2 R2, -RZ, RZ, 1.875, 0 ;  /* 0x3f800000ff027431 */ /* 0x000fe200000001ff */
[----:B--2---:R-:W-:-:S13]  /*8ec0*/  FSETP.GEU.AND P2, PT, R14, UR7, PT ;  /* 0x000000070e007c0b */ /* 0x004fda000bf4e000 */
[----:B------:R-:W-:Y:S05]  /*8ed0*/  @!P2 BRA `(.L_x_110) ;  /* 0x00000000003ca947 */ /* 0x000fea0003800000 */
[----:B------:R-:W-:Y:S02]  /*8ee0*/  FSETP.GT.AND P1, PT, R14, UR8, PT ;  /* 0x000000080e007c0b */ /* 0x000fe4000bf24000 */
[----:B------:R-:W-:-:S11]  /*8ef0*/  MOV R2, 0x7f7fffff ;  /* 0x7f7fffff00027802 */ /* 0x000fd60000000f00 */
[----:B------:R-:W-:Y:S05]  /*8f00*/  @P1 BRA `(.L_x_110) ;  /* 0x0000000000301947 */ /* 0x000fea0003800000 */
[----:B------:R-:W-:Y:S01]  /*8f10*/  FSETP.NEU.AND P1, PT, R14, R16, PT ;  /* 0x000000100e00720b */ /* 0x000fe20003f2d000 */
[----:B------:R-:W1:-:S12]  /*8f20*/  LDCU UR5, c[0x3][URZ] ;  /* 0x00c00000ff0577ac */ /* 0x000e580008000800 */
[----:B0-----:R-:W-:-:S04]  /*8f30*/  @P1 FMUL R16, R14, UR9 ;  /* 0x000000090e101c20 */ /* 0x001fc80008400000 */
[----:B------:R-:W-:-:S05]  /*8f40*/  FMUL R2, R16, 1.4426950216293334961 ;  /* 0x3fb8aa3b10027820 */ /* 0x000fca0000400000 */
[----:B------:R-:W-:-:S13]  /*8f50*/  FSETP.GEU.AND P1, PT, R2, -126, PT ;  /* 0xc2fc00000200780b */ /* 0x000fda0003f2e000 */
[----:B------:R-:W-:-:S04]  /*8f60*/  @!P1 FMUL R2, R2, 0.5 ;  /* 0x3f00000002029820 */ /* 0x000fc80000400000 */
[----:B------:R-:W0:Y:S02]  /*8f70*/  MUFU.EX2 R4, R2 ;  /* 0x0000000200047308 */ /* 0x000e240000000800 */
[----:B0-----:R-:W-:-:S04]  /*8f80*/  @!P1 FMUL R4, R4, R4 ;  /* 0x0000000404049220 */ /* 0x001fc80000400000 */
[----:B------:R-:W-:Y:S01]  /*8f90*/  FADD R2, R4, 1 ;  /* 0x3f80000004027421 */ /* 0x000fe20000000000 */
[----:B-1----:R-:W-:-:S04]  /*8fa0*/  MOV R4, UR5 ;  /* 0x0000000500047c02 */ /* 0x002fc80008000f00 */
[----:B------:R-:W-:-:S13]  /*8fb0*/  FSETP.GTU.AND P1, PT, R2, RZ, PT ;  /* 0x000000ff0200720b */ /* 0x000fda0003f2c000 */
[----:B------:R-:W-:Y:S05]  /*8fc0*/  @!P1 BRA `(.L_x_111) ;  /* 0x0000000000289947 */ /* 0x000fea0003800000 */
.L_x_110:
[----:B------:R-:W-:Y:S02]  /*8fd0*/  MOV R5, R2 ;  /* 0x0000000200057202 */ /* 0x000fe40000000f00 */
[----:B------:R-:W-:Y:S02]  /*8fe0*/  MOV R4, 0x7f7fffff ;  /* 0x7f7fffff00047802 */ /* 0x000fe40000000f00 */
[----:B------:R-:W-:-:S13]  /*8ff0*/  FSETP.GEU.AND P1, PT, |R5|, 1.175494350822287508e-38, PT ;  /* 0x008000000500780b */ /* 0x000fda0003f2e200 */
[----:B------:R-:W-:-:S04]  /*9000*/  @!P1 FMUL R5, R5, 16777216 ;  /* 0x4b80000005059820 */ /* 0x000fc80000400000 */
[----:B------:R-:W1:Y:S02]  /*9010*/  MUFU.LG2 R2, R5 ;  /* 0x0000000500027308 */ /* 0x000e640000000c00 */
[----:B-1----:R-:W-:-:S04]  /*9020*/  @!P1 FADD R2, R2, -24 ;  /* 0xc1c0000002029421 */ /* 0x002fc80000000000 */
[----:B------:R-:W-:-:S04]  /*9030*/  FMUL R2, R2, 0.69314718246459960938 ;  /* 0x3f31721802027820 */ /* 0x000fc80000400000 */
[----:B------:R-:W-:-:S05]  /*9040*/  FMUL R2, R2, UR13 ;  /* 0x0000000d02027c20 */ /* 0x000fca0008400000 */
[----:B------:R-:W-:-:S13]  /*9050*/  FSETP.GT.AND P1, PT, R2, 3.40282346638528859812e+38, PT ;  /* 0x7f7fffff0200780b */ /* 0x000fda0003f24000 */
[----:B------:R-:W-:-:S07]  /*9060*/  @!P1 FMNMX.NAN R4, R2, -3.40282346638528859812e+38, !PT ;  /* 0xff7fffff02049809 */ /* 0x000fce0007820000 */
.L_x_111:
[----:B0-----:R-:W-:Y:S05]  /*9070*/  BSYNC.RECONVERGENT B0 ;  /* 0x0000000000007941 */ /* 0x001fea0003800200 */
.L_x_109:
[----:B------:R-:W-:Y:S01]  /*9080*/  FADD R2, R11, R4 ;  /* 0x000000040b027221 */ /* 0x000fe20000000000 */
[----:B------:R-:W-:Y:S01]  /*9090*/  IADD3 R3, PT, PT, R3, 0x1, RZ ;  /* 0x0000000103037810 */ /* 0x000fe20007ffe0ff */
[----:B------:R-:W-:Y:S06]  /*90a0*/  @P0 BRA `(.L_x_112) ;  /* 0xfffffffc003c0947 */ /* 0x000fec000383ffff */
.L_x_0:
[----:B------:R-:W0:Y:S02]  /*90b0*/  LDC.64 R4, c[0x0][0x3a8] ;  /* 0x0000ea00ff047b82 */ /* 0x000e240000000a00 */
[----:B0-----:R-:W-:-:S05]  /*90c0*/  IMAD.WIDE R4, R0, 0x4, R4 ;  /* 0x0000000400047825 */ /* 0x001fca00078e0204 */
[----:B------:R-:W-:Y:S01]  /*90d0*/  STG.E desc[UR10][R4.64], R2 ;  /* 0x0000000204007986 */ /* 0x000fe2000c10190a */
[----:B------:R-:W-:Y:S05]  /*90e0*/  EXIT ;  /* 0x000000000000794d */ /* 0x000fea0003800000 */
.L_x_113:
[----:B------:R-:W-:-:S00]  /*90f0*/  BRA `(.L_x_113) ;  /* 0xfffffffc00fc7947 */ /* 0x000fc0000383ffff */
[----:B------:R-:W-:-:S00]  /*9100*/  NOP ;  /* 0x0000000000007918 */ /* 0x000fc00000000000 */
[----:B------:R-:W-:-:S00]  /*9110*/  NOP ;  /* 0x0000000000007918 */ /* 0x000fc00000000000 */
[----:B------:R-:W-:-:S00]  /*9120*/  NOP ;  /* 0x0000000000007918 */ /* 0x000fc00000000000 */
[----:B------:R-:W-:-:S00]  /*9130*/  NOP ;  /* 0x0000000000007918 */ /* 0x000fc00000000000 */
[----:B------:R-:W-:-:S00]  /*9140*/  NOP ;  /* 0x0000000000007918 */ /* 0x000fc00000000000 */
[----:B------:R-:W-:-:S00]  /*9150*/  NOP ;  /* 0x0000000000007918 */ /* 0x000fc00000000000 */
[----:B------:R-:W-:-:S00]  /*9160*/  NOP ;  /* 0x0000000000007918 */ /* 0x000fc00000000000 */
[----:B------:R-:W-:-:S00]  /*9170*/  NOP ;  /* 0x0000000000007918 */ /* 0x000fc00000000000 */
.L_x_114:


//--------------------- .nv.shared.reserved.0     --------------------------
	.section	.nv.shared.reserved.0,"aw",@nobits
	.weak		__nv_reservedSMEM_offset_0_alias
	.size		__nv_reservedSMEM_offset_0_alias, 0, 64
	.other		__nv_reservedSMEM_offset_0_alias,@"STO_CUDA_RESERVED_SHARED STV_DEFAULT"
__nv_reservedSMEM_offset_0_alias:
	.zero		0
	.zero		64


//--------------------- .nv.constant0.computeScore --------------------------
	.section	.nv.constant0.computeScore,"a",@progbits
	.sectionflags	@""
	.align	4
.nv.constant0.computeScore:
	.zero		944


//--------------------- SYMBOLS --------------------------

	.type		.nv.reservedSmem.offset0,@object
	.size		.nv.reservedSmem.offset0,0x4
